
	.version 2.3
	.target sm_20
	.address_size 64
	// compiled with /sciclone/data20/adwait/software/cuda/open64/lib//be
	// nvopencc 4.0 built on 2011-05-12

	//-----------------------------------------------------------
	// Compiling srad.cpp3.i (/local/scr/adwait/TMPDIR/ccBI#.JdVKah)
	//-----------------------------------------------------------

	//-----------------------------------------------------------
	// Options:
	//-----------------------------------------------------------
	//  Target:ptx, ISA:sm_20, Endian:little, Pointer Size:64
	//  -O3	(Optimization level)
	//  -g0	(Debug level)
	//  -m2	(Report advisories)
	//-----------------------------------------------------------

	.file	1	"<command-line>"
	.file	2	"srad.cudafe2.gpu"
	.file	3	"/usr/lib/gcc/x86_64-redhat-linux/4.4.6/include/stddef.h"
	.file	4	"/sciclone/data20/adwait/software/cuda/include/crt/device_runtime.h"
	.file	5	"/sciclone/data20/adwait/software/cuda/include/host_defines.h"
	.file	6	"/sciclone/data20/adwait/software/cuda/include/builtin_types.h"
	.file	7	"/sciclone/data20/adwait/software/cuda/include/device_types.h"
	.file	8	"/sciclone/data20/adwait/software/cuda/include/driver_types.h"
	.file	9	"/sciclone/data20/adwait/software/cuda/include/surface_types.h"
	.file	10	"/sciclone/data20/adwait/software/cuda/include/texture_types.h"
	.file	11	"/sciclone/data20/adwait/software/cuda/include/vector_types.h"
	.file	12	"/sciclone/data20/adwait/software/cuda/include/device_launch_parameters.h"
	.file	13	"/sciclone/data20/adwait/software/cuda/include/crt/storage_class.h"
	.file	14	"/usr/include/bits/types.h"
	.file	15	"/usr/include/time.h"
	.file	16	"srad_kernel.cu"
	.file	17	"/sciclone/data20/adwait/software/cuda/include/common_functions.h"
	.file	18	"/sciclone/data20/adwait/software/cuda/include/math_functions.h"
	.file	19	"/sciclone/data20/adwait/software/cuda/include/math_constants.h"
	.file	20	"/sciclone/data20/adwait/software/cuda/include/device_functions.h"
	.file	21	"/sciclone/data20/adwait/software/cuda/include/sm_11_atomic_functions.h"
	.file	22	"/sciclone/data20/adwait/software/cuda/include/sm_12_atomic_functions.h"
	.file	23	"/sciclone/data20/adwait/software/cuda/include/sm_13_double_functions.h"
	.file	24	"/sciclone/data20/adwait/software/cuda/include/sm_20_atomic_functions.h"
	.file	25	"/sciclone/data20/adwait/software/cuda/include/sm_20_intrinsics.h"
	.file	26	"/sciclone/data20/adwait/software/cuda/include/surface_functions.h"
	.file	27	"/sciclone/data20/adwait/software/cuda/include/texture_fetch_functions.h"
	.file	28	"/sciclone/data20/adwait/software/cuda/include/math_functions_dbl_ptx3.h"


	.entry _Z11srad_cuda_1PfS_S_S_S_S_iif (
		.param .u64 __cudaparm__Z11srad_cuda_1PfS_S_S_S_S_iif_E_C,
		.param .u64 __cudaparm__Z11srad_cuda_1PfS_S_S_S_S_iif_W_C,
		.param .u64 __cudaparm__Z11srad_cuda_1PfS_S_S_S_S_iif_N_C,
		.param .u64 __cudaparm__Z11srad_cuda_1PfS_S_S_S_S_iif_S_C,
		.param .u64 __cudaparm__Z11srad_cuda_1PfS_S_S_S_S_iif_J_cuda,
		.param .u64 __cudaparm__Z11srad_cuda_1PfS_S_S_S_S_iif_C_cuda,
		.param .s32 __cudaparm__Z11srad_cuda_1PfS_S_S_S_S_iif_cols,
		.param .s32 __cudaparm__Z11srad_cuda_1PfS_S_S_S_S_iif_rows,
		.param .f32 __cudaparm__Z11srad_cuda_1PfS_S_S_S_S_iif_q0sqr)
	{
	.reg .u32 %r<53>;
	.reg .u64 %rd<54>;
	.reg .f32 %f<74>;
	.reg .f64 %fd<17>;
	.reg .pred %p<16>;
	.shared .align 4 .b8 __cuda___cuda_local_var_39434_33_non_const_north60[1024];
	.shared .align 4 .b8 __cuda___cuda_local_var_39435_33_non_const_south1084[1024];
	.shared .align 4 .b8 __cuda___cuda_local_var_39437_33_non_const_west2108[1024];
	.shared .align 4 .b8 __cuda___cuda_local_var_39436_33_non_const_east3132[1024];
	.shared .align 4 .b8 __cuda___cuda_local_var_39431_33_non_const_temp4156[1024];
	.shared .align 4 .b8 __cuda___cuda_local_var_39432_33_non_const_temp_result5180[1024];
	.loc	16	14	0
$LDWbegin__Z11srad_cuda_1PfS_S_S_S_S_iif:
	.loc	16	45	0
	cvt.s32.u32 	%r1, %ctaid.y;
	ld.param.s32 	%r2, [__cudaparm__Z11srad_cuda_1PfS_S_S_S_S_iif_cols];
	mul.lo.s32 	%r3, %r1, %r2;
	cvt.s32.u32 	%r4, %tid.x;
	cvt.s32.u32 	%r5, %tid.y;
	cvt.s32.u32 	%r6, %ctaid.x;
	add.s32 	%r7, %r3, %r6;
	mul.lo.s32 	%r8, %r7, 16;
	cvt.s64.s32 	%rd1, %r4;
	cvt.s64.s32 	%rd2, %r5;
	mul.wide.s32 	%rd3, %r5, 16;
	add.u64 	%rd4, %rd1, %rd3;
	mul.lo.u64 	%rd5, %rd4, 4;
	mov.u64 	%rd6, __cuda___cuda_local_var_39434_33_non_const_north60;
	add.u64 	%rd7, %rd5, %rd6;
	ld.param.u64 	%rd8, [__cudaparm__Z11srad_cuda_1PfS_S_S_S_S_iif_J_cuda];
	add.s32 	%r9, %r8, %r4;
	sub.s32 	%r10, %r9, %r2;
	cvt.s64.s32 	%rd9, %r10;
	mul.wide.s32 	%rd10, %r10, 4;
	add.u64 	%rd11, %rd8, %rd10;
	ld.global.f32 	%f1, [%rd11+0];
	st.shared.f32 	[%rd7+0], %f1;
	.loc	16	46	0
	mov.u64 	%rd12, __cuda___cuda_local_var_39435_33_non_const_south1084;
	add.u64 	%rd13, %rd5, %rd12;
	add.s32 	%r11, %r7, %r2;
	mul.lo.s32 	%r12, %r11, 16;
	add.s32 	%r13, %r4, %r12;
	cvt.s64.s32 	%rd14, %r13;
	mul.wide.s32 	%rd15, %r13, 4;
	add.u64 	%rd16, %rd8, %rd15;
	ld.global.f32 	%f2, [%rd16+0];
	st.shared.f32 	[%rd13+0], %f2;
	mov.u32 	%r14, 0;
	setp.ne.s32 	%p1, %r1, %r14;
	@%p1 bra 	$Lt_0_12290;
	.loc	16	48	0
	mul.lo.s32 	%r15, %r6, 16;
	add.s32 	%r16, %r4, %r15;
	cvt.s64.s32 	%rd17, %r16;
	mul.wide.s32 	%rd18, %r16, 4;
	add.u64 	%rd19, %rd8, %rd18;
	ld.global.f32 	%f3, [%rd19+0];
	st.shared.f32 	[%rd7+0], %f3;
	bra.uni 	$Lt_0_12034;
$Lt_0_12290:
	mov.u32 	%r17, %nctaid.y;
	sub.u32 	%r18, %r17, 1;
	setp.ne.u32 	%p2, %r1, %r18;
	@%p2 bra 	$Lt_0_12546;
	.loc	16	51	0
	mul.lo.s32 	%r19, %r2, 15;
	mul.lo.u32 	%r20, %r2, %r18;
	add.u32 	%r21, %r6, %r20;
	mul.lo.u32 	%r22, %r21, 16;
	add.u32 	%r23, %r19, %r22;
	add.u32 	%r24, %r4, %r23;
	cvt.u64.u32 	%rd20, %r24;
	mul.wide.u32 	%rd21, %r24, 4;
	add.u64 	%rd22, %rd8, %rd21;
	ld.global.f32 	%f4, [%rd22+0];
	st.shared.f32 	[%rd13+0], %f4;
$Lt_0_12546:
$Lt_0_12034:
	.loc	16	53	0
	bar.sync 	0;
	.loc	16	55	0
	mul.lo.s32 	%r25, %r5, %r2;
	add.s32 	%r26, %r25, %r8;
	mov.u64 	%rd23, __cuda___cuda_local_var_39437_33_non_const_west2108;
	add.u64 	%rd24, %rd5, %rd23;
	cvt.s64.s32 	%rd25, %r26;
	mul.wide.s32 	%rd26, %r26, 4;
	add.u64 	%rd27, %rd8, %rd26;
	ld.global.f32 	%f5, [%rd27+-4];
	st.shared.f32 	[%rd24+0], %f5;
	.loc	16	56	0
	mov.u64 	%rd28, __cuda___cuda_local_var_39436_33_non_const_east3132;
	add.u64 	%rd29, %rd5, %rd28;
	ld.global.f32 	%f6, [%rd27+64];
	st.shared.f32 	[%rd29+0], %f6;
	mov.u32 	%r27, 0;
	setp.ne.s32 	%p3, %r6, %r27;
	@%p3 bra 	$Lt_0_13314;
	.loc	16	59	0
	mul.lo.s32 	%r28, %r3, 16;
	add.s32 	%r29, %r25, %r28;
	cvt.s64.s32 	%rd30, %r29;
	mul.wide.s32 	%rd31, %r29, 4;
	add.u64 	%rd32, %rd8, %rd31;
	ld.global.f32 	%f7, [%rd32+0];
	st.shared.f32 	[%rd24+0], %f7;
	bra.uni 	$Lt_0_13058;
$Lt_0_13314:
	mov.u32 	%r30, %nctaid.x;
	sub.u32 	%r31, %r30, 1;
	setp.ne.u32 	%p4, %r6, %r31;
	@%p4 bra 	$Lt_0_13570;
	.loc	16	62	0
	add.u32 	%r32, %r3, %r30;
	mul.lo.u32 	%r33, %r32, 16;
	add.u32 	%r34, %r25, %r33;
	cvt.u64.u32 	%rd33, %r34;
	mul.wide.u32 	%rd34, %r34, 4;
	add.u64 	%rd35, %rd8, %rd34;
	ld.global.f32 	%f8, [%rd35+-4];
	st.shared.f32 	[%rd29+0], %f8;
$Lt_0_13570:
$Lt_0_13058:
	.loc	16	65	0
	bar.sync 	0;
	.loc	16	69	0
	mov.u64 	%rd36, __cuda___cuda_local_var_39431_33_non_const_temp4156;
	add.u64 	%rd37, %rd5, %rd36;
	add.s32 	%r35, %r26, %r4;
	cvt.s64.s32 	%rd38, %r35;
	mul.wide.s32 	%rd39, %r35, 4;
	add.u64 	%rd40, %rd39, %rd8;
	ld.global.f32 	%f9, [%rd40+0];
	st.shared.f32 	[%rd37+0], %f9;
	.loc	16	71	0
	bar.sync 	0;
	.loc	16	73	0
	ld.shared.f32 	%f10, [%rd37+0];
	mov.s32 	%r36, 0;
	setp.eq.s32 	%p5, %r4, %r36;
	mov.s32 	%r37, 0;
	setp.eq.s32 	%p6, %r5, %r37;
	selp.s32 	%r38, 1, 0, %p5;
	selp.s32 	%r39, 1, 0, %p6;
	and.b32 	%r40, %r38, %r39;
	mov.u32 	%r41, 0;
	setp.eq.s32 	%p7, %r40, %r41;
	@%p7 bra 	$Lt_0_14338;
	.loc	16	76	0
	ld.shared.f32 	%f11, [%rd7+0];
	sub.f32 	%f12, %f11, %f10;
	.loc	16	77	0
	ld.shared.f32 	%f13, [%rd37+64];
	sub.f32 	%f14, %f13, %f10;
	.loc	16	78	0
	ld.shared.f32 	%f15, [%rd24+0];
	sub.f32 	%f16, %f15, %f10;
	.loc	16	79	0
	ld.shared.f32 	%f17, [%rd37+4];
	sub.f32 	%f18, %f17, %f10;
	bra.uni 	$Lt_0_14082;
$Lt_0_14338:
	mov.s32 	%r42, 15;
	setp.eq.s32 	%p8, %r4, %r42;
	selp.s32 	%r43, 1, 0, %p8;
	and.b32 	%r44, %r39, %r43;
	mov.u32 	%r45, 0;
	setp.eq.s32 	%p9, %r44, %r45;
	@%p9 bra 	$Lt_0_14850;
	.loc	16	82	0
	ld.shared.f32 	%f19, [%rd7+0];
	sub.f32 	%f12, %f19, %f10;
	.loc	16	83	0
	ld.shared.f32 	%f20, [%rd37+64];
	sub.f32 	%f14, %f20, %f10;
	.loc	16	84	0
	ld.shared.f32 	%f21, [%rd37+-4];
	sub.f32 	%f16, %f21, %f10;
	.loc	16	85	0
	ld.shared.f32 	%f22, [%rd29+0];
	sub.f32 	%f18, %f22, %f10;
	bra.uni 	$Lt_0_14594;
$Lt_0_14850:
	mov.s32 	%r46, 15;
	setp.eq.s32 	%p10, %r5, %r46;
	selp.s32 	%r47, 1, 0, %p10;
	and.b32 	%r48, %r43, %r47;
	mov.u32 	%r49, 0;
	setp.eq.s32 	%p11, %r48, %r49;
	@%p11 bra 	$Lt_0_15362;
	.loc	16	88	0
	ld.shared.f32 	%f23, [%rd37+-64];
	sub.f32 	%f12, %f23, %f10;
	.loc	16	89	0
	ld.shared.f32 	%f24, [%rd13+0];
	sub.f32 	%f14, %f24, %f10;
	.loc	16	90	0
	ld.shared.f32 	%f25, [%rd37+-4];
	sub.f32 	%f16, %f25, %f10;
	.loc	16	91	0
	ld.shared.f32 	%f26, [%rd29+0];
	sub.f32 	%f18, %f26, %f10;
	bra.uni 	$Lt_0_15106;
$Lt_0_15362:
	and.b32 	%r50, %r38, %r47;
	mov.u32 	%r51, 0;
	setp.eq.s32 	%p12, %r50, %r51;
	@%p12 bra 	$Lt_0_15874;
	.loc	16	94	0
	ld.shared.f32 	%f27, [%rd37+-64];
	sub.f32 	%f12, %f27, %f10;
	.loc	16	95	0
	ld.shared.f32 	%f28, [%rd13+0];
	sub.f32 	%f14, %f28, %f10;
	.loc	16	96	0
	ld.shared.f32 	%f29, [%rd24+0];
	sub.f32 	%f16, %f29, %f10;
	.loc	16	97	0
	ld.shared.f32 	%f30, [%rd37+4];
	sub.f32 	%f18, %f30, %f10;
	bra.uni 	$Lt_0_15618;
$Lt_0_15874:
	@!%p6 bra 	$Lt_0_16386;
	.loc	16	101	0
	ld.shared.f32 	%f31, [%rd7+0];
	sub.f32 	%f12, %f31, %f10;
	.loc	16	102	0
	ld.shared.f32 	%f32, [%rd37+64];
	sub.f32 	%f14, %f32, %f10;
	.loc	16	103	0
	ld.shared.f32 	%f33, [%rd37+-4];
	sub.f32 	%f16, %f33, %f10;
	.loc	16	104	0
	ld.shared.f32 	%f34, [%rd37+4];
	sub.f32 	%f18, %f34, %f10;
	bra.uni 	$Lt_0_16130;
$Lt_0_16386:
	@!%p8 bra 	$Lt_0_16898;
	.loc	16	108	0
	ld.shared.f32 	%f35, [%rd37+64];
	sub.f32 	%f14, %f35, %f10;
	.loc	16	109	0
	ld.shared.f32 	%f36, [%rd37+-4];
	sub.f32 	%f16, %f36, %f10;
	.loc	16	110	0
	ld.shared.f32 	%f37, [%rd29+0];
	sub.f32 	%f18, %f37, %f10;
	bra.uni 	$Lt_0_16642;
$Lt_0_16898:
	@!%p10 bra 	$Lt_0_17410;
	.loc	16	114	0
	ld.shared.f32 	%f38, [%rd13+0];
	sub.f32 	%f14, %f38, %f10;
	.loc	16	115	0
	ld.shared.f32 	%f39, [%rd37+-4];
	sub.f32 	%f16, %f39, %f10;
	bra.uni 	$Lt_0_17154;
$Lt_0_17410:
	@!%p5 bra 	$Lt_0_17922;
	.loc	16	121	0
	ld.shared.f32 	%f40, [%rd24+0];
	sub.f32 	%f16, %f40, %f10;
	bra.uni 	$Lt_0_17666;
$Lt_0_17922:
	.loc	16	127	0
	ld.shared.f32 	%f41, [%rd37+-4];
	sub.f32 	%f16, %f41, %f10;
$Lt_0_17666:
	ld.shared.f32 	%f42, [%rd37+64];
	sub.f32 	%f14, %f42, %f10;
$Lt_0_17154:
	ld.shared.f32 	%f43, [%rd37+4];
	sub.f32 	%f18, %f43, %f10;
$Lt_0_16642:
	ld.shared.f32 	%f44, [%rd37+-64];
	sub.f32 	%f12, %f44, %f10;
$Lt_0_16130:
$Lt_0_15618:
$Lt_0_15106:
$Lt_0_14594:
$Lt_0_14082:
	.loc	20	546	0
	add.f32 	%f45, %f12, %f14;
	add.f32 	%f46, %f45, %f16;
	add.f32 	%f47, %f46, %f18;
	div.rn.f32 	%f48, %f47, %f10;
	mov.f64 	%fd1, 0d3ff0000000000000;	// 1
	cvt.f64.f32 	%fd2, %f48;
	mov.f64 	%fd3, 0d3fd0000000000000;	// 0.25
	mad.rn.f64 	%fd4, %fd2, %fd3, %fd1;
	cvt.rn.f32.f64 	%f49, %fd4;
	ld.param.f32 	%f50, [__cudaparm__Z11srad_cuda_1PfS_S_S_S_S_iif_q0sqr];
	mul.f32 	%f51, %f48, %f48;
	cvt.f64.f32 	%fd5, %f51;
	mov.f64 	%fd6, 0d3fb0000000000000;	// 0.0625
	mul.f64 	%fd7, %fd5, %fd6;
	mul.f32 	%f52, %f14, %f14;
	fma.rn.f32 	%f53, %f12, %f12, %f52;
	fma.rn.f32 	%f54, %f16, %f16, %f53;
	fma.rn.f32 	%f55, %f18, %f18, %f54;
	mul.f32 	%f56, %f10, %f10;
	div.rn.f32 	%f57, %f55, %f56;
	cvt.f64.f32 	%fd8, %f57;
	mov.f64 	%fd9, 0d3fe0000000000000;	// 0.5
	mul.f64 	%fd10, %fd8, %fd9;
	sub.f64 	%fd11, %fd10, %fd7;
	cvt.rn.f32.f64 	%f58, %fd11;
	mul.f32 	%f59, %f49, %f49;
	div.rn.f32 	%f60, %f58, %f59;
	sub.f32 	%f61, %f60, %f50;
	mov.f32 	%f62, 0f3f800000;    	// 1
	add.f32 	%f63, %f50, %f62;
	mul.f32 	%f64, %f50, %f63;
	div.rn.f32 	%f65, %f61, %f64;
	.loc	16	141	0
	cvt.f64.f32 	%fd12, %f65;
	mov.f64 	%fd13, 0d3ff0000000000000;	// 1
	add.f64 	%fd14, %fd12, %fd13;
	rcp.rn.f64 	%fd15, %fd14;
	cvt.rn.f32.f64 	%f66, %fd15;
	mov.u64 	%rd41, __cuda___cuda_local_var_39432_33_non_const_temp_result5180;
	add.u64 	%rd42, %rd5, %rd41;
	mov.f32 	%f67, 0f00000000;    	// 0
	setp.lt.f32 	%p13, %f66, %f67;
	@!%p13 bra 	$Lt_0_18434;
	.loc	16	145	0
	mov.f32 	%f68, 0f00000000;    	// 0
	st.shared.f32 	[%rd42+0], %f68;
	bra.uni 	$Lt_0_18178;
$Lt_0_18434:
	.loc	16	146	0
	mov.f32 	%f69, 0f3f800000;    	// 1
	mov.f32 	%f70, 0f3f800000;    	// 1
	setp.gt.f32 	%p14, %f66, %f70;
	selp.f32 	%f71, %f69, %f66, %p14;
	st.shared.f32 	[%rd42+0], %f71;
$Lt_0_18178:
	.loc	16	149	0
	bar.sync 	0;
	.loc	16	151	0
	ld.shared.f32 	%f72, [%rd42+0];
	ld.param.u64 	%rd43, [__cudaparm__Z11srad_cuda_1PfS_S_S_S_S_iif_C_cuda];
	add.u64 	%rd44, %rd43, %rd39;
	st.global.f32 	[%rd44+0], %f72;
	.loc	16	152	0
	ld.param.u64 	%rd45, [__cudaparm__Z11srad_cuda_1PfS_S_S_S_S_iif_E_C];
	add.u64 	%rd46, %rd45, %rd39;
	st.global.f32 	[%rd46+0], %f18;
	.loc	16	153	0
	ld.param.u64 	%rd47, [__cudaparm__Z11srad_cuda_1PfS_S_S_S_S_iif_W_C];
	add.u64 	%rd48, %rd47, %rd39;
	st.global.f32 	[%rd48+0], %f16;
	.loc	16	154	0
	ld.param.u64 	%rd49, [__cudaparm__Z11srad_cuda_1PfS_S_S_S_S_iif_S_C];
	add.u64 	%rd50, %rd49, %rd39;
	st.global.f32 	[%rd50+0], %f14;
	.loc	16	155	0
	ld.param.u64 	%rd51, [__cudaparm__Z11srad_cuda_1PfS_S_S_S_S_iif_N_C];
	add.u64 	%rd52, %rd51, %rd39;
	st.global.f32 	[%rd52+0], %f12;
	.loc	16	157	0
	exit;
$LDWend__Z11srad_cuda_1PfS_S_S_S_S_iif:
	} // _Z11srad_cuda_1PfS_S_S_S_S_iif

	.entry _Z11srad_cuda_2PfS_S_S_S_S_iiff (
		.param .u64 __cudaparm__Z11srad_cuda_2PfS_S_S_S_S_iiff_E_C,
		.param .u64 __cudaparm__Z11srad_cuda_2PfS_S_S_S_S_iiff_W_C,
		.param .u64 __cudaparm__Z11srad_cuda_2PfS_S_S_S_S_iiff_N_C,
		.param .u64 __cudaparm__Z11srad_cuda_2PfS_S_S_S_S_iiff_S_C,
		.param .u64 __cudaparm__Z11srad_cuda_2PfS_S_S_S_S_iiff_J_cuda,
		.param .u64 __cudaparm__Z11srad_cuda_2PfS_S_S_S_S_iiff_C_cuda,
		.param .s32 __cudaparm__Z11srad_cuda_2PfS_S_S_S_S_iiff_cols,
		.param .s32 __cudaparm__Z11srad_cuda_2PfS_S_S_S_S_iiff_rows,
		.param .f32 __cudaparm__Z11srad_cuda_2PfS_S_S_S_S_iiff_lambda,
		.param .f32 __cudaparm__Z11srad_cuda_2PfS_S_S_S_S_iiff_q0sqr)
	{
	.reg .u32 %r<35>;
	.reg .u64 %rd<43>;
	.reg .f32 %f<23>;
	.reg .f64 %fd<8>;
	.reg .pred %p<7>;
	.shared .align 4 .b8 __cuda___cuda_local_var_39588_35_non_const_temp6272[1024];
	.shared .align 4 .b8 __cuda___cuda_local_var_39583_32_non_const_south_c7296[1024];
	.shared .align 4 .b8 __cuda___cuda_local_var_39584_35_non_const_east_c8320[1024];
	.shared .align 4 .b8 __cuda___cuda_local_var_39586_35_non_const_c_cuda_temp9344[1024];
	.shared .align 4 .b8 __cuda___cuda_local_var_39587_35_non_const_c_cuda_result10368[1024];
	.loc	16	170	0
$LDWbegin__Z11srad_cuda_2PfS_S_S_S_S_iiff:
	.loc	16	196	0
	cvt.s32.u32 	%r1, %tid.y;
	ld.param.s32 	%r2, [__cudaparm__Z11srad_cuda_2PfS_S_S_S_S_iiff_cols];
	mul.lo.s32 	%r3, %r1, %r2;
	cvt.s32.u32 	%r4, %ctaid.y;
	mul.lo.s32 	%r5, %r4, %r2;
	cvt.s32.u32 	%r6, %tid.x;
	cvt.s32.u32 	%r7, %ctaid.x;
	add.s32 	%r8, %r5, %r7;
	mul.lo.s32 	%r9, %r8, 16;
	add.s32 	%r10, %r3, %r9;
	cvt.s64.s32 	%rd1, %r6;
	cvt.s64.s32 	%rd2, %r1;
	mul.wide.s32 	%rd3, %r1, 16;
	add.u64 	%rd4, %rd1, %rd3;
	mul.lo.u64 	%rd5, %rd4, 4;
	mov.u64 	%rd6, __cuda___cuda_local_var_39588_35_non_const_temp6272;
	add.u64 	%rd7, %rd5, %rd6;
	add.s32 	%r11, %r10, %r6;
	cvt.s64.s32 	%rd8, %r11;
	mul.wide.s32 	%rd9, %r11, 4;
	ld.param.u64 	%rd10, [__cudaparm__Z11srad_cuda_2PfS_S_S_S_S_iiff_J_cuda];
	add.u64 	%rd11, %rd10, %rd9;
	ld.global.f32 	%f1, [%rd11+0];
	st.shared.f32 	[%rd7+0], %f1;
	.loc	16	198	0
	bar.sync 	0;
	.loc	16	200	0
	mov.u64 	%rd12, __cuda___cuda_local_var_39583_32_non_const_south_c7296;
	add.u64 	%rd13, %rd5, %rd12;
	ld.param.u64 	%rd14, [__cudaparm__Z11srad_cuda_2PfS_S_S_S_S_iiff_C_cuda];
	add.s32 	%r12, %r8, %r2;
	mul.lo.s32 	%r13, %r12, 16;
	add.s32 	%r14, %r6, %r13;
	cvt.s64.s32 	%rd15, %r14;
	mul.wide.s32 	%rd16, %r14, 4;
	add.u64 	%rd17, %rd14, %rd16;
	ld.global.f32 	%f2, [%rd17+0];
	st.shared.f32 	[%rd13+0], %f2;
	mov.u32 	%r15, %nctaid.y;
	sub.u32 	%r16, %r15, 1;
	setp.ne.u32 	%p1, %r4, %r16;
	@%p1 bra 	$Lt_1_4354;
	.loc	16	203	0
	mul.lo.s32 	%r17, %r2, 15;
	mul.lo.u32 	%r18, %r2, %r16;
	add.u32 	%r19, %r7, %r18;
	mul.lo.u32 	%r20, %r19, 16;
	add.u32 	%r21, %r17, %r20;
	add.u32 	%r22, %r6, %r21;
	cvt.u64.u32 	%rd18, %r22;
	mul.wide.u32 	%rd19, %r22, 4;
	add.u64 	%rd20, %rd14, %rd19;
	ld.global.f32 	%f3, [%rd20+0];
	st.shared.f32 	[%rd13+0], %f3;
$Lt_1_4354:
	.loc	16	205	0
	bar.sync 	0;
	.loc	16	208	0
	mov.u64 	%rd21, __cuda___cuda_local_var_39584_35_non_const_east_c8320;
	add.u64 	%rd22, %rd5, %rd21;
	cvt.s64.s32 	%rd23, %r10;
	mul.wide.s32 	%rd24, %r10, 4;
	add.u64 	%rd25, %rd14, %rd24;
	ld.global.f32 	%f4, [%rd25+64];
	st.shared.f32 	[%rd22+0], %f4;
	mov.u32 	%r23, %nctaid.x;
	sub.u32 	%r24, %r23, 1;
	setp.ne.u32 	%p2, %r7, %r24;
	@%p2 bra 	$Lt_1_4866;
	.loc	16	211	0
	add.u32 	%r25, %r5, %r23;
	mul.lo.u32 	%r26, %r25, 16;
	add.u32 	%r27, %r3, %r26;
	cvt.u64.u32 	%rd26, %r27;
	mul.wide.u32 	%rd27, %r27, 4;
	add.u64 	%rd28, %rd14, %rd27;
	ld.global.f32 	%f5, [%rd28+-4];
	st.shared.f32 	[%rd22+0], %f5;
$Lt_1_4866:
	.loc	16	214	0
	bar.sync 	0;
	.loc	16	216	0
	mov.u64 	%rd29, __cuda___cuda_local_var_39586_35_non_const_c_cuda_temp9344;
	add.u64 	%rd30, %rd5, %rd29;
	add.u64 	%rd31, %rd9, %rd14;
	ld.global.f32 	%f6, [%rd31+0];
	st.shared.f32 	[%rd30+0], %f6;
	.loc	16	218	0
	bar.sync 	0;
	.loc	16	220	0
	ld.shared.f32 	%f7, [%rd30+0];
	mov.s32 	%r28, 15;
	setp.eq.s32 	%p3, %r6, %r28;
	mov.s32 	%r29, 15;
	setp.eq.s32 	%p4, %r1, %r29;
	selp.s32 	%r30, 1, 0, %p3;
	selp.s32 	%r31, 1, 0, %p4;
	and.b32 	%r32, %r30, %r31;
	mov.u32 	%r33, 0;
	setp.eq.s32 	%p5, %r32, %r33;
	@%p5 bra 	$Lt_1_5634;
	.loc	16	224	0
	ld.shared.f32 	%f8, [%rd13+0];
	.loc	16	226	0
	ld.shared.f32 	%f9, [%rd22+0];
	bra.uni 	$Lt_1_5378;
$Lt_1_5634:
	@!%p3 bra 	$Lt_1_6146;
	.loc	16	230	0
	ld.shared.f32 	%f8, [%rd30+64];
	.loc	16	232	0
	ld.shared.f32 	%f9, [%rd22+0];
	bra.uni 	$Lt_1_5890;
$Lt_1_6146:
	@!%p4 bra 	$Lt_1_6658;
	.loc	16	236	0
	ld.shared.f32 	%f8, [%rd13+0];
	bra.uni 	$Lt_1_6402;
$Lt_1_6658:
	.loc	16	242	0
	ld.shared.f32 	%f8, [%rd30+64];
$Lt_1_6402:
	ld.shared.f32 	%f9, [%rd30+4];
$Lt_1_5890:
$Lt_1_5378:
	.loc	16	248	0
	ld.param.u64 	%rd32, [__cudaparm__Z11srad_cuda_2PfS_S_S_S_S_iiff_S_C];
	add.u64 	%rd33, %rd32, %rd9;
	ld.global.f32 	%f10, [%rd33+0];
	mul.f32 	%f11, %f10, %f8;
	ld.param.u64 	%rd34, [__cudaparm__Z11srad_cuda_2PfS_S_S_S_S_iiff_N_C];
	add.u64 	%rd35, %rd34, %rd9;
	ld.global.f32 	%f12, [%rd35+0];
	fma.rn.f32 	%f13, %f12, %f7, %f11;
	ld.param.u64 	%rd36, [__cudaparm__Z11srad_cuda_2PfS_S_S_S_S_iiff_W_C];
	add.u64 	%rd37, %rd36, %rd9;
	ld.global.f32 	%f14, [%rd37+0];
	fma.rn.f32 	%f15, %f14, %f7, %f13;
	ld.param.u64 	%rd38, [__cudaparm__Z11srad_cuda_2PfS_S_S_S_S_iiff_E_C];
	add.u64 	%rd39, %rd38, %rd9;
	ld.global.f32 	%f16, [%rd39+0];
	fma.rn.f32 	%f17, %f16, %f9, %f15;
	.loc	16	251	0
	mov.u64 	%rd40, __cuda___cuda_local_var_39587_35_non_const_c_cuda_result10368;
	add.u64 	%rd41, %rd5, %rd40;
	ld.shared.f32 	%f18, [%rd7+0];
	cvt.f64.f32 	%fd1, %f18;
	cvt.f64.f32 	%fd2, %f17;
	ld.param.f32 	%f19, [__cudaparm__Z11srad_cuda_2PfS_S_S_S_S_iiff_lambda];
	cvt.f64.f32 	%fd3, %f19;
	mov.f64 	%fd4, 0d3fd0000000000000;	// 0.25
	mul.f64 	%fd5, %fd3, %fd4;
	mad.rn.f64 	%fd6, %fd2, %fd5, %fd1;
	cvt.rn.f32.f64 	%f20, %fd6;
	st.shared.f32 	[%rd41+0], %f20;
	.loc	16	253	0
	bar.sync 	0;
	.loc	16	255	0
	ld.shared.f32 	%f21, [%rd41+0];
	st.global.f32 	[%rd11+0], %f21;
	.loc	16	257	0
	exit;
$LDWend__Z11srad_cuda_2PfS_S_S_S_S_iiff:
	} // _Z11srad_cuda_2PfS_S_S_S_S_iiff



// ===== COMPILED SASS (sm_100) =====

	.target	sm_100

	.elftype	@"ET_EXEC"


//--------------------- .note.nv.tkinfo           --------------------------
	.section	.note.nv.tkinfo,"",@"SHT_NOTE"
	.sectionflags	@"SHF_NOTE_NV_TKINFO"
	.tkinfo
        /*0018*/ 	.word	0x00000002
        /*0030*/ 	.string	""
        /*0030*/ 	.string	"ptxas"
        /*0030*/ 	.string	"Cuda compilation tools, release 13.0, V13.0.88"
        /*0030*/ 	.string	"Build cuda_13.0.r13.0/compiler.36424714_0"
        /*0030*/ 	.string	"-arch sm_100 "



//--------------------- .note.nv.cuinfo           --------------------------
	.section	.note.nv.cuinfo,"",@"SHT_NOTE"
	.sectionflags	@"SHF_NOTE_NV_CUINFO"
        /*0018*/ 	.short	0x0002
        /*001a*/ 	.short	0x0014
        /*001c*/ 	.short	0x0082
	.zero		2


//--------------------- .nv.info                  --------------------------
	.section	.nv.info,"",@"SHT_CUDA_INFO"
	.align	4


	//----- nvinfo : EIATTR_REGCOUNT
	.align		4
        /*0000*/ 	.byte	0x04, 0x2f
        /*0002*/ 	.short	(.L_1 - .L_0)
	.align		4
.L_0:
        /*0004*/ 	.word	index@(_Z11srad_cuda_1PfS_S_S_S_S_iif)
        /*0008*/ 	.word	0x00000019


	//----- nvinfo : EIATTR_FRAME_SIZE
	.align		4
.L_1:
        /*000c*/ 	.byte	0x04, 0x11
        /*000e*/ 	.short	(.L_3 - .L_2)
	.align		4
.L_2:
        /*0010*/ 	.word	index@($__internal_1_$__cuda_sm3x_div_rn_noftz_f32_slowpath)
        /*0014*/ 	.word	0x00000000


	//----- nvinfo : EIATTR_FRAME_SIZE
	.align		4
.L_3:
        /*0018*/ 	.byte	0x04, 0x11
        /*001a*/ 	.short	(.L_5 - .L_4)
	.align		4
.L_4:
        /*001c*/ 	.word	index@($__internal_0_$__cuda_sm20_dblrcp_rn_slowpath_v3)
        /*0020*/ 	.word	0x00000000


	//----- nvinfo : EIATTR_FRAME_SIZE
	.align		4
.L_5:
        /*0024*/ 	.byte	0x04, 0x11
        /*0026*/ 	.short	(.L_7 - .L_6)
	.align		4
.L_6:
        /*0028*/ 	.word	index@(_Z11srad_cuda_1PfS_S_S_S_S_iif)
        /*002c*/ 	.word	0x00000000


	//----- nvinfo : EIATTR_REGCOUNT
	.align		4
.L_7:
        /*0030*/ 	.byte	0x04, 0x2f
        /*0032*/ 	.short	(.L_9 - .L_8)
	.align		4
.L_8:
        /*0034*/ 	.word	index@(_Z11srad_cuda_2PfS_S_S_S_S_iiff)
        /*0038*/ 	.word	0x0000001e


	//----- nvinfo : EIATTR_FRAME_SIZE
	.align		4
.L_9:
        /*003c*/ 	.byte	0x04, 0x11
        /*003e*/ 	.short	(.L_11 - .L_10)
	.align		4
.L_10:
        /*0040*/ 	.word	index@(_Z11srad_cuda_2PfS_S_S_S_S_iiff)
        /*0044*/ 	.word	0x00000000


	//----- nvinfo : EIATTR_MIN_STACK_SIZE
	.align		4
.L_11:
        /*0048*/ 	.byte	0x04, 0x12
        /*004a*/ 	.short	(.L_13 - .L_12)
	.align		4
.L_12:
        /*004c*/ 	.word	index@(_Z11srad_cuda_2PfS_S_S_S_S_iiff)
        /*0050*/ 	.word	0x00000000


	//----- nvinfo : EIATTR_MIN_STACK_SIZE
	.align		4
.L_13:
        /*0054*/ 	.byte	0x04, 0x12
        /*0056*/ 	.short	(.L_15 - .L_14)
	.align		4
.L_14:
        /*0058*/ 	.word	index@(_Z11srad_cuda_1PfS_S_S_S_S_iif)
        /*005c*/ 	.word	0x00000000
.L_15:


//--------------------- .nv.compat                --------------------------
	.section	.nv.compat,"",@"SHT_CUDA_COMPAT_INFO"
	.align	4
        /*0000*/ 	.byte	0x02, 0x09, 0x00, 0x00, 0x02, 0x02, 0x01, 0x00, 0x02, 0x05, 0x05, 0x00, 0x03, 0x07, 0x01, 0x01
        /*0010*/ 	.byte	0x02, 0x03, 0x00, 0x00, 0x02, 0x06, 0x01, 0x00, 0x04, 0x0b, 0x08, 0x00, 0x01, 0x00, 0x00, 0x00
        /*0020*/ 	.byte	0x00, 0x00, 0x00, 0x00


//--------------------- .nv.info._Z11srad_cuda_2PfS_S_S_S_S_iiff --------------------------
	.section	.nv.info._Z11srad_cuda_2PfS_S_S_S_S_iiff,"",@"SHT_CUDA_INFO"
	.sectionflags	@""
	.align	4


	//----- nvinfo : EIATTR_CUDA_API_VERSION
	.align		4
        /*0000*/ 	.byte	0x04, 0x37
        /*0002*/ 	.short	(.L_17 - .L_16)
.L_16:
        /*0004*/ 	.word	0x00000082


	//----- nvinfo : EIATTR_KPARAM_INFO
	.align		4
.L_17:
        /*0008*/ 	.byte	0x04, 0x17
        /*000a*/ 	.short	(.L_19 - .L_18)
.L_18:
        /*000c*/ 	.word	0x00000000
        /*0010*/ 	.short	0x0009
        /*0012*/ 	.short	0x003c
        /*0014*/ 	.byte	0x00, 0xf0, 0x11, 0x00


	//----- nvinfo : EIATTR_KPARAM_INFO
	.align		4
.L_19:
        /*0018*/ 	.byte	0x04, 0x17
        /*001a*/ 	.short	(.L_21 - .L_20)
.L_20:
        /*001c*/ 	.word	0x00000000
        /*0020*/ 	.short	0x0008
        /*0022*/ 	.short	0x0038
        /*0024*/ 	.byte	0x00, 0xf0, 0x11, 0x00


	//----- nvinfo : EIATTR_KPARAM_INFO
	.align		4
.L_21:
        /*0028*/ 	.byte	0x04, 0x17
        /*002a*/ 	.short	(.L_23 - .L_22)
.L_22:
        /*002c*/ 	.word	0x00000000
        /*0030*/ 	.short	0x0007
        /*0032*/ 	.short	0x0034
        /*0034*/ 	.byte	0x00, 0xf0, 0x11, 0x00


	//----- nvinfo : EIATTR_KPARAM_INFO
	.align		4
.L_23:
        /*0038*/ 	.byte	0x04, 0x17
        /*003a*/ 	.short	(.L_25 - .L_24)
.L_24:
        /*003c*/ 	.word	0x00000000
        /*0040*/ 	.short	0x0006
        /*0042*/ 	.short	0x0030
        /*0044*/ 	.byte	0x00, 0xf0, 0x11, 0x00


	//----- nvinfo : EIATTR_KPARAM_INFO
	.align		4
.L_25:
        /*0048*/ 	.byte	0x04, 0x17
        /*004a*/ 	.short	(.L_27 - .L_26)
.L_26:
        /*004c*/ 	.word	0x00000000
        /*0050*/ 	.short	0x0005
        /*0052*/ 	.short	0x0028
        /*0054*/ 	.byte	0x00, 0xf0, 0x21, 0x00


	//----- nvinfo : EIATTR_KPARAM_INFO
	.align		4
.L_27:
        /*0058*/ 	.byte	0x04, 0x17
        /*005a*/ 	.short	(.L_29 - .L_28)
.L_28:
        /*005c*/ 	.word	0x00000000
        /*0060*/ 	.short	0x0004
        /*0062*/ 	.short	0x0020
        /*0064*/ 	.byte	0x00, 0xf0, 0x21, 0x00


	//----- nvinfo : EIATTR_KPARAM_INFO
	.align		4
.L_29:
        /*0068*/ 	.byte	0x04, 0x17
        /*006a*/ 	.short	(.L_31 - .L_30)
.L_30:
        /*006c*/ 	.word	0x00000000
        /*0070*/ 	.short	0x0003
        /*0072*/ 	.short	0x0018
        /*0074*/ 	.byte	0x00, 0xf0, 0x21, 0x00


	//----- nvinfo : EIATTR_KPARAM_INFO
	.align		4
.L_31:
        /*0078*/ 	.byte	0x04, 0x17
        /*007a*/ 	.short	(.L_33 - .L_32)
.L_32:
        /*007c*/ 	.word	0x00000000
        /*0080*/ 	.short	0x0002
        /*0082*/ 	.short	0x0010
        /*0084*/ 	.byte	0x00, 0xf0, 0x21, 0x00


	//----- nvinfo : EIATTR_KPARAM_INFO
	.align		4
.L_33:
        /*0088*/ 	.byte	0x04, 0x17
        /*008a*/ 	.short	(.L_35 - .L_34)
.L_34:
        /*008c*/ 	.word	0x00000000
        /*0090*/ 	.short	0x0001
        /*0092*/ 	.short	0x0008
        /*0094*/ 	.byte	0x00, 0xf0, 0x21, 0x00


	//----- nvinfo : EIATTR_KPARAM_INFO
	.align		4
.L_35:
        /*0098*/ 	.byte	0x04, 0x17
        /*009a*/ 	.short	(.L_37 - .L_36)
.L_36:
        /*009c*/ 	.word	0x00000000
        /*00a0*/ 	.short	0x0000
        /*00a2*/ 	.short	0x0000
        /*00a4*/ 	.byte	0x00, 0xf0, 0x21, 0x00


	//----- nvinfo : EIATTR_SPARSE_MMA_MASK
	.align		4
.L_37:
        /*00a8*/ 	.byte	0x03, 0x50
        /*00aa*/ 	.short	0x0000


	//----- nvinfo : EIATTR_MAXREG_COUNT
	.align		4
        /*00ac*/ 	.byte	0x03, 0x1b
        /*00ae*/ 	.short	0x00ff


	//----- nvinfo : EIATTR_NUM_BARRIERS
	.align		4
        /*00b0*/ 	.byte	0x02, 0x4c
        /*00b2*/ 	.byte	0x01
	.zero		1


	//----- nvinfo : EIATTR_MERCURY_ISA_VERSION
	.align		4
        /*00b4*/ 	.byte	0x03, 0x5f
        /*00b6*/ 	.short	0x0101


	//----- nvinfo : EIATTR_VRC_CTA_INIT_COUNT
	.align		4
        /*00b8*/ 	.byte	0x02, 0x4a
	.zero		1
	.zero		1


	//----- nvinfo : EIATTR_EXIT_INSTR_OFFSETS
	.align		4
        /*00bc*/ 	.byte	0x04, 0x1c
        /*00be*/ 	.short	(.L_39 - .L_38)


	//   ....[0]....
.L_38:
        /*00c0*/ 	.word	0x000006d0


	//----- nvinfo : EIATTR_CRS_STACK_SIZE
	.align		4
.L_39:
        /*00c4*/ 	.byte	0x04, 0x1e
        /*00c6*/ 	.short	(.L_41 - .L_40)
.L_40:
        /*00c8*/ 	.word	0x00000000


	//----- nvinfo : EIATTR_CBANK_PARAM_SIZE
	.align		4
.L_41:
        /*00cc*/ 	.byte	0x03, 0x19
        /*00ce*/ 	.short	0x0040


	//----- nvinfo : EIATTR_PARAM_CBANK
	.align		4
        /*00d0*/ 	.byte	0x04, 0x0a
        /*00d2*/ 	.short	(.L_43 - .L_42)
	.align		4
.L_42:
        /*00d4*/ 	.word	index@(.nv.constant0._Z11srad_cuda_2PfS_S_S_S_S_iiff)
        /*00d8*/ 	.short	0x0380
        /*00da*/ 	.short	0x0040


	//----- nvinfo : EIATTR_SW_WAR
	.align		4
.L_43:
        /*00dc*/ 	.byte	0x04, 0x36
        /*00de*/ 	.short	(.L_45 - .L_44)
.L_44:
        /*00e0*/ 	.word	0x00000008
.L_45:


//--------------------- .nv.info._Z11srad_cuda_1PfS_S_S_S_S_iif --------------------------
	.section	.nv.info._Z11srad_cuda_1PfS_S_S_S_S_iif,"",@"SHT_CUDA_INFO"
	.sectionflags	@""
	.align	4


	//----- nvinfo : EIATTR_CUDA_API_VERSION
	.align		4
        /*0000*/ 	.byte	0x04, 0x37
        /*0002*/ 	.short	(.L_47 - .L_46)
.L_46:
        /*0004*/ 	.word	0x00000082


	//----- nvinfo : EIATTR_KPARAM_INFO
	.align		4
.L_47:
        /*0008*/ 	.byte	0x04, 0x17
        /*000a*/ 	.short	(.L_49 - .L_48)
.L_48:
        /*000c*/ 	.word	0x00000000
        /*0010*/ 	.short	0x0008
        /*0012*/ 	.short	0x0038
        /*0014*/ 	.byte	0x00, 0xf0, 0x11, 0x00


	//----- nvinfo : EIATTR_KPARAM_INFO
	.align		4
.L_49:
        /*0018*/ 	.byte	0x04, 0x17
        /*001a*/ 	.short	(.L_51 - .L_50)
.L_50:
        /*001c*/ 	.word	0x00000000
        /*0020*/ 	.short	0x0007
        /*0022*/ 	.short	0x0034
        /*0024*/ 	.byte	0x00, 0xf0, 0x11, 0x00


	//----- nvinfo : EIATTR_KPARAM_INFO
	.align		4
.L_51:
        /*0028*/ 	.byte	0x04, 0x17
        /*002a*/ 	.short	(.L_53 - .L_52)
.L_52:
        /*002c*/ 	.word	0x00000000
        /*0030*/ 	.short	0x0006
        /*0032*/ 	.short	0x0030
        /*0034*/ 	.byte	0x00, 0xf0, 0x11, 0x00


	//----- nvinfo : EIATTR_KPARAM_INFO
	.align		4
.L_53:
        /*0038*/ 	.byte	0x04, 0x17
        /*003a*/ 	.short	(.L_55 - .L_54)
.L_54:
        /*003c*/ 	.word	0x00000000
        /*0040*/ 	.short	0x0005
        /*0042*/ 	.short	0x0028
        /*0044*/ 	.byte	0x00, 0xf0, 0x21, 0x00


	//----- nvinfo : EIATTR_KPARAM_INFO
	.align		4
.L_55:
        /*0048*/ 	.byte	0x04, 0x17
        /*004a*/ 	.short	(.L_57 - .L_56)
.L_56:
        /*004c*/ 	.word	0x00000000
        /*0050*/ 	.short	0x0004
        /*0052*/ 	.short	0x0020
        /*0054*/ 	.byte	0x00, 0xf0, 0x21, 0x00


	//----- nvinfo : EIATTR_KPARAM_INFO
	.align		4
.L_57:
        /*0058*/ 	.byte	0x04, 0x17
        /*005a*/ 	.short	(.L_59 - .L_58)
.L_58:
        /*005c*/ 	.word	0x00000000
        /*0060*/ 	.short	0x0003
        /*0062*/ 	.short	0x0018
        /*0064*/ 	.byte	0x00, 0xf0, 0x21, 0x00


	//----- nvinfo : EIATTR_KPARAM_INFO
	.align		4
.L_59:
        /*0068*/ 	.byte	0x04, 0x17
        /*006a*/ 	.short	(.L_61 - .L_60)
.L_60:
        /*006c*/ 	.word	0x00000000
        /*0070*/ 	.short	0x0002
        /*0072*/ 	.short	0x0010
        /*0074*/ 	.byte	0x00, 0xf0, 0x21, 0x00


	//----- nvinfo : EIATTR_KPARAM_INFO
	.align		4
.L_61:
        /*0078*/ 	.byte	0x04, 0x17
        /*007a*/ 	.short	(.L_63 - .L_62)
.L_62:
        /*007c*/ 	.word	0x00000000
        /*0080*/ 	.short	0x0001
        /*0082*/ 	.short	0x0008
        /*0084*/ 	.byte	0x00, 0xf0, 0x21, 0x00


	//----- nvinfo : EIATTR_KPARAM_INFO
	.align		4
.L_63:
        /*0088*/ 	.byte	0x04, 0x17
        /*008a*/ 	.short	(.L_65 - .L_64)
.L_64:
        /*008c*/ 	.word	0x00000000
        /*0090*/ 	.short	0x0000
        /*0092*/ 	.short	0x0000
        /*0094*/ 	.byte	0x00, 0xf0, 0x21, 0x00


	//----- nvinfo : EIATTR_SPARSE_MMA_MASK
	.align		4
.L_65:
        /*0098*/ 	.byte	0x03, 0x50
        /*009a*/ 	.short	0x0000


	//----- nvinfo : EIATTR_MAXREG_COUNT
	.align		4
        /*009c*/ 	.byte	0x03, 0x1b
        /*009e*/ 	.short	0x00ff


	//----- nvinfo : EIATTR_NUM_BARRIERS
	.align		4
        /*00a0*/ 	.byte	0x02, 0x4c
        /*00a2*/ 	.byte	0x01
	.zero		1


	//----- nvinfo : EIATTR_MERCURY_ISA_VERSION
	.align		4
        /*00a4*/ 	.byte	0x03, 0x5f
        /*00a6*/ 	.short	0x0101


	//----- nvinfo : EIATTR_VRC_CTA_INIT_COUNT
	.align		4
        /*00a8*/ 	.byte	0x02, 0x4a
	.zero		1
	.zero		1


	//----- nvinfo : EIATTR_EXIT_INSTR_OFFSETS
	.align		4
        /*00ac*/ 	.byte	0x04, 0x1c
        /*00ae*/ 	.short	(.L_67 - .L_66)


	//   ....[0]....
.L_66:
        /*00b0*/ 	.word	0x00001270


	//----- nvinfo : EIATTR_CRS_STACK_SIZE
	.align		4
.L_67:
        /*00b4*/ 	.byte	0x04, 0x1e
        /*00b6*/ 	.short	(.L_69 - .L_68)
.L_68:
        /*00b8*/ 	.word	0x00000000


	//----- nvinfo : EIATTR_CBANK_PARAM_SIZE
	.align		4
.L_69:
        /*00bc*/ 	.byte	0x03, 0x19
        /*00be*/ 	.short	0x003c


	//----- nvinfo : EIATTR_PARAM_CBANK
	.align		4
        /*00c0*/ 	.byte	0x04, 0x0a
        /*00c2*/ 	.short	(.L_71 - .L_70)
	.align		4
.L_70:
        /*00c4*/ 	.word	index@(.nv.constant0._Z11srad_cuda_1PfS_S_S_S_S_iif)
        /*00c8*/ 	.short	0x0380
        /*00ca*/ 	.short	0x003c


	//----- nvinfo : EIATTR_SW_WAR
	.align		4
.L_71:
        /*00cc*/ 	.byte	0x04, 0x36
        /*00ce*/ 	.short	(.L_73 - .L_72)
.L_72:
        /*00d0*/ 	.word	0x00000008
.L_73:


//--------------------- .nv.callgraph             --------------------------
	.section	.nv.callgraph,"",@"SHT_CUDA_CALLGRAPH"
	.align	4
	.sectionentsize	8
	.align		4
        /*0000*/ 	.word	0x00000000
	.align		4
        /*0004*/ 	.word	0xffffffff
	.align		4
        /*0008*/ 	.word	0x00000000
	.align		4
        /*000c*/ 	.word	0xfffffffe
	.align		4
        /*0010*/ 	.word	0x00000000
	.align		4
        /*0014*/ 	.word	0xfffffffd
	.align		4
        /*0018*/ 	.word	0x00000000
	.align		4
        /*001c*/ 	.word	0xfffffffc


//--------------------- .text._Z11srad_cuda_2PfS_S_S_S_S_iiff --------------------------
	.section	.text._Z11srad_cuda_2PfS_S_S_S_S_iiff,"ax",@progbits
	.align	128
.text._Z11srad_cuda_2PfS_S_S_S_S_iiff:
        .type           _Z11srad_cuda_2PfS_S_S_S_S_iiff,@function
        .size           _Z11srad_cuda_2PfS_S_S_S_S_iiff,(.L_x_42 - _Z11srad_cuda_2PfS_S_S_S_S_iiff)
        .other          _Z11srad_cuda_2PfS_S_S_S_S_iiff,@"STO_CUDA_ENTRY STV_DEFAULT"
_Z11srad_cuda_2PfS_S_S_S_S_iiff:
[----:B------:R-:W-:Y:S01]  /*0000*/  LDC R1, c[0x0][0x37c] ;  /* 0x0000df00ff017b82 */ /* 0x000fe20000000800 */
[----:B------:R-:W0:Y:S07]  /*0010*/  S2R R11, SR_CTAID.Y ;  /* 0x00000000000b7919 */ /* 0x000e2e0000002600 */
[----:B------:R-:W0:Y:S01]  /*0020*/  LDC R17, c[0x0][0x3b0] ;  /* 0x0000ec00ff117b82 */ /* 0x000e220000000800 */
[----:B------:R-:W1:Y:S01]  /*0030*/  LDCU.64 UR6, c[0x0][0x358] ;  /* 0x00006b00ff0677ac */ /* 0x000e620008000a00 */
[----:B------:R-:W0:Y:S01]  /*0040*/  S2R R6, SR_CTAID.X ;  /* 0x0000000000067919 */ /* 0x000e220000002500 */
[----:B------:R-:W2:Y:S05]  /*0050*/  S2R R12, SR_TID.Y ;  /* 0x00000000000c7919 */ /* 0x000eaa0000002200 */
[----:B------:R-:W3:Y:S01]  /*0060*/  LDC.64 R2, c[0x0][0x3a0] ;  /* 0x0000e800ff027b82 */ /* 0x000ee20000000a00 */
[----:B------:R-:W4:Y:S07]  /*0070*/  S2R R13, SR_TID.X ;  /* 0x00000000000d7919 */ /* 0x000f2e0000002100 */
[----:B------:R-:W1:Y:S08]  /*0080*/  S2UR UR8, SR_CgaCtaId ;  /* 0x00000000000879c3 */ /* 0x000e700000008800 */
[----:B------:R-:W1:Y:S01]  /*0090*/  LDC.64 R4, c[0x0][0x3a8] ;  /* 0x0000ea00ff047b82 */ /* 0x000e620000000a00 */
[----:B0-----:R-:W-:-:S02]  /*00a0*/  IMAD R0, R11, R17, R6 ;  /* 0x000000110b007224 */ /* 0x001fc400078e0206 */
[----:B--2---:R-:W-:-:S05]  /*00b0*/  IMAD R7, R12, R17, RZ ;  /* 0x000000110c077224 */ /* 0x004fca00078e02ff */
[----:B------:R-:W-:-:S04]  /*00c0*/  LEA R10, R0, R7, 0x4 ;  /* 0x00000007000a7211 */ /* 0x000fc800078e20ff */
[----:B----4-:R-:W-:-:S05]  /*00d0*/  IADD3 R15, PT, PT, R10, R13, RZ ;  /* 0x0000000d0a0f7210 */ /* 0x010fca0007ffe0ff */
[----:B---3--:R-:W-:-:S05]  /*00e0*/  IMAD.WIDE R2, R15, 0x4, R2 ;  /* 0x000000040f027825 */ /* 0x008fca00078e0202 */
[----:B-1----:R-:W2:Y:S01]  /*00f0*/  LDG.E R8, desc[UR6][R2.64] ;  /* 0x0000000602087981 */ /* 0x002ea2000c1e1900 */
[----:B------:R-:W-:Y:S01]  /*0100*/  UMOV UR5, 0x400 ;  /* 0x0000040000057882 */ /* 0x000fe20000000000 */
[----:B------:R-:W-:Y:S01]  /*0110*/  IADD3 R14, PT, PT, R0, R17, RZ ;  /* 0x00000011000e7210 */ /* 0x000fe20007ffe0ff */
[----:B------:R-:W-:Y:S01]  /*0120*/  ULEA UR4, UR8, UR5, 0x18 ;  /* 0x0000000508047291 */ /* 0x000fe2000f8ec0ff */
[-C--:B------:R-:W-:Y:S02]  /*0130*/  LEA R0, R12, R13.reuse, 0x4 ;  /* 0x0000000d0c007211 */ /* 0x080fe400078e20ff */
[----:B------:R-:W-:-:S03]  /*0140*/  LEA R19, R14, R13, 0x4 ;  /* 0x0000000d0e137211 */ /* 0x000fc600078e20ff */
[----:B------:R-:W-:Y:S02]  /*0150*/  LEA R9, R0, UR4, 0x2 ;  /* 0x0000000400097c11 */ /* 0x000fe4000f8e10ff */
[----:B------:R-:W-:Y:S01]  /*0160*/  IMAD.WIDE R18, R19, 0x4, R4 ;  /* 0x0000000413127825 */ /* 0x000fe200078e0204 */
[----:B------:R-:W0:Y:S02]  /*0170*/  LDC R14, c[0x0][0x374] ;  /* 0x0000dd00ff0e7b82 */ /* 0x000e240000000800 */
[----:B--2---:R1:W-:Y:S06]  /*0180*/  STS [R9], R8 ;  /* 0x0000000809007388 */ /* 0x0043ec0000000800 */
[----:B------:R-:W-:Y:S06]  /*0190*/  BAR.SYNC.DEFER_BLOCKING 0x0 ;  /* 0x0000000000007b1d */ /* 0x000fec0000010000 */
[----:B------:R2:W3:Y:S01]  /*01a0*/  LDG.E R25, desc[UR6][R18.64] ;  /* 0x0000000612197981 */ /* 0x0004e2000c1e1900 */
[----:B0-----:R-:W-:-:S04]  /*01b0*/  IADD3 R14, PT, PT, R14, -0x1, RZ ;  /* 0xffffffff0e0e7810 */ /* 0x001fc80007ffe0ff */
[----:B------:R-:W-:-:S13]  /*01c0*/  ISETP.NE.U32.AND P0, PT, R11, R14, PT ;  /* 0x0000000e0b00720c */ /* 0x000fda0003f05070 */
[----:B------:R-:W-:-:S05]  /*01d0*/  @!P0 IMAD R14, R14, R17, R6 ;  /* 0x000000110e0e8224 */ /* 0x000fca00078e0206 */
[----:B------:R-:W-:-:S05]  /*01e0*/  @!P0 SHF.L.U32 R14, R14, 0x4, RZ ;  /* 0x000000040e0e8819 */ /* 0x000fca00000006ff */
[----:B------:R-:W-:-:S05]  /*01f0*/  @!P0 IMAD R14, R17, 0xf, R14 ;  /* 0x0000000f110e8824 */ /* 0x000fca00078e020e */
[----:B------:R-:W-:-:S05]  /*0200*/  @!P0 IADD3 R21, PT, PT, R14, R13, RZ ;  /* 0x0000000d0e158210 */ /* 0x000fca0007ffe0ff */
[----:B------:R-:W-:-:S05]  /*0210*/  @!P0 IMAD.WIDE.U32 R20, R21, 0x4, R4 ;  /* 0x0000000415148825 */ /* 0x000fca00078e0004 */
[----:B---3--:R-:W3:Y:S01]  /*0220*/  @!P0 LDG.E R25, desc[UR6][R20.64] ;  /* 0x0000000614198981 */ /* 0x008ee2000c1e1900 */
[----:B------:R-:W-:Y:S01]  /*0230*/  UIADD3 UR4, UPT, UPT, UR5, 0x400, URZ ;  /* 0x0000040005047890 */ /* 0x000fe2000fffe0ff */
[----:B--2---:R-:W-:-:S03]  /*0240*/  IMAD.WIDE R18, R10, 0x4, R4 ;  /* 0x000000040a127825 */ /* 0x004fc600078e0204 */
[----:B------:R-:W-:-:S06]  /*0250*/  ULEA UR4, UR8, UR4, 0x18 ;  /* 0x0000000408047291 */ /* 0x000fcc000f8ec0ff */
[----:B-1----:R-:W-:Y:S01]  /*0260*/  LEA R8, R0, UR4, 0x2 ;  /* 0x0000000400087c11 */ /* 0x002fe2000f8e10ff */
[----:B------:R-:W0:Y:S04]  /*0270*/  LDC R10, c[0x0][0x370] ;  /* 0x0000dc00ff0a7b82 */ /* 0x000e280000000800 */
[----:B---3--:R1:W-:Y:S04]  /*0280*/  STS [R8], R25 ;  /* 0x0000001908007388 */ /* 0x0083e80000000800 */
[----:B------:R-:W-:Y:S06]  /*0290*/  BAR.SYNC.DEFER_BLOCKING 0x0 ;  /* 0x0000000000007b1d */ /* 0x000fec0000010000 */
[----:B------:R-:W2:Y:S01]  /*02a0*/  LDG.E R27, desc[UR6][R18.64+0x40] ;  /* 0x00004006121b7981 */ /* 0x000ea2000c1e1900 */
[----:B0-----:R-:W-:-:S04]  /*02b0*/  IADD3 R23, PT, PT, R10, -0x1, RZ ;  /* 0xffffffff0a177810 */ /* 0x001fc80007ffe0ff */
[----:B------:R-:W-:-:S13]  /*02c0*/  ISETP.NE.U32.AND P0, PT, R6, R23, PT ;  /* 0x000000170600720c */ /* 0x000fda0003f05070 */
[----:B------:R-:W-:Y:S01]  /*02d0*/  @!P0 IMAD R6, R11, R17, R10 ;  /* 0x000000110b068224 */ /* 0x000fe200078e020a */
[----:B------:R-:W-:Y:S01]  /*02e0*/  UIADD3 UR4, UPT, UPT, UR5, 0x800, URZ ;  /* 0x0000080005047890 */ /* 0x000fe2000fffe0ff */
[----:B------:R-:W-:Y:S01]  /*02f0*/  IMAD.WIDE R20, R15, 0x4, R4 ;  /* 0x000000040f147825 */ /* 0x000fe200078e0204 */
[----:B------:R-:W0:Y:S02]  /*0300*/  LDC.64 R16, c[0x0][0x388] ;  /* 0x0000e200ff107b82 */ /* 0x000e240000000a00 */
[----:B------:R-:W-:-:S05]  /*0310*/  @!P0 LEA R7, R6, R7, 0x4 ;  /* 0x0000000706078211 */ /* 0x000fca00078e20ff */
[----:B------:R-:W-:Y:S01]  /*0320*/  @!P0 IMAD.WIDE.U32 R6, R7, 0x4, R4 ;  /* 0x0000000407068825 */ /* 0x000fe200078e0004 */
[----:B------:R-:W-:Y:S01]  /*0330*/  ULEA UR4, UR8, UR4, 0x18 ;  /* 0x0000000408047291 */ /* 0x000fe2000f8ec0ff */
[----:B------:R-:W3:Y:S08]  /*0340*/  LDC.64 R4, c[0x0][0x398] ;  /* 0x0000e600ff047b82 */ /* 0x000ef00000000a00 */
[----:B------:R-:W4:Y:S01]  /*0350*/  LDC.64 R10, c[0x0][0x390] ;  /* 0x0000e400ff0a7b82 */ /* 0x000f220000000a00 */
[----:B--2---:R2:W3:Y:S01]  /*0360*/  @!P0 LDG.E R27, desc[UR6][R6.64+-0x4] ;  /* 0xfffffc06061b8981 */ /* 0x0044e2000c1e1900 */
[----:B------:R-:W-:-:S06]  /*0370*/  LEA R14, R0, UR4, 0x2 ;  /* 0x00000004000e7c11 */ /* 0x000fcc000f8e10ff */
[----:B--2---:R-:W2:Y:S01]  /*0380*/  LDC.64 R6, c[0x0][0x380] ;  /* 0x0000e000ff067b82 */ /* 0x004ea20000000a00 */
[----:B---3--:R1:W-:Y:S07]  /*0390*/  STS [R14], R27 ;  /* 0x0000001b0e007388 */ /* 0x0083ee0000000800 */
[----:B------:R-:W-:Y:S06]  /*03a0*/  BAR.SYNC.DEFER_BLOCKING 0x0 ;  /* 0x0000000000007b1d */ /* 0x000fec0000010000 */
[----:B------:R-:W3:Y:S01]  /*03b0*/  LDG.E R21, desc[UR6][R20.64] ;  /* 0x0000000614157981 */ /* 0x000ee2000c1e1900 */
[----:B------:R-:W-:Y:S01]  /*03c0*/  UIADD3 UR4, UPT, UPT, UR5, 0xc00, URZ ;  /* 0x00000c0005047890 */ /* 0x000fe2000fffe0ff */
[----:B0-----:R-:W-:-:S03]  /*03d0*/  IMAD.WIDE R16, R15, 0x4, R16 ;  /* 0x000000040f107825 */ /* 0x001fc600078e0210 */
[----:B------:R-:W-:Y:S01]  /*03e0*/  ULEA UR4, UR8, UR4, 0x18 ;  /* 0x0000000408047291 */ /* 0x000fe2000f8ec0ff */
[----:B--2---:R-:W-:Y:S01]  /*03f0*/  IMAD.WIDE R6, R15, 0x4, R6 ;  /* 0x000000040f067825 */ /* 0x004fe200078e0206 */
[----:B------:R-:W-:-:S03]  /*0400*/  ISETP.NE.AND P1, PT, R12, 0xf, PT ;  /* 0x0000000f0c00780c */ /* 0x000fc60003f25270 */
[----:B------:R-:W-:Y:S01]  /*0410*/  IMAD.WIDE R4, R15, 0x4, R4 ;  /* 0x000000040f047825 */ /* 0x000fe200078e0204 */
[----:B------:R-:W-:Y:S02]  /*0420*/  LEA R18, R0, UR4, 0x2 ;  /* 0x0000000400127c11 */ /* 0x000fe4000f8e10ff */
[----:B------:R-:W-:Y:S01]  /*0430*/  ISETP.NE.AND P0, PT, R13, 0xf, PT ;  /* 0x0000000f0d00780c */ /* 0x000fe20003f05270 */
[----:B----4-:R-:W-:Y:S01]  /*0440*/  IMAD.WIDE R10, R15, 0x4, R10 ;  /* 0x000000040f0a7825 */ /* 0x010fe200078e020a */
[----:B------:R-:W-:Y:S02]  /*0450*/  SEL R13, RZ, 0x1, P1 ;  /* 0x00000001ff0d7807 */ /* 0x000fe40000800000 */
[----:B------:R-:W-:-:S04]  /*0460*/  SEL R12, RZ, 0x1, P0 ;  /* 0x00000001ff0c7807 */ /* 0x000fc80000000000 */
[----:B------:R-:W-:Y:S01]  /*0470*/  LOP3.LUT P2, RZ, R12, R13, RZ, 0xc0, !PT ;  /* 0x0000000d0cff7212 */ /* 0x000fe2000784c0ff */
[----:B---3--:R1:W-:Y:S01]  /*0480*/  STS [R18], R21 ;  /* 0x0000001512007388 */ /* 0x0083e20000000800 */
[----:B------:R-:W-:Y:S06]  /*0490*/  BAR.SYNC.DEFER_BLOCKING 0x0 ;  /* 0x0000000000007b1d */ /* 0x000fec0000010000 */
[----:B------:R-:W5:Y:S04]  /*04a0*/  LDG.E R17, desc[UR6][R16.64] ;  /* 0x0000000610117981 */ /* 0x000f68000c1e1900 */
[----:B------:R-:W5:Y:S04]  /*04b0*/  LDG.E R20, desc[UR6][R6.64] ;  /* 0x0000000606147981 */ /* 0x000f68000c1e1900 */
[----:B------:R0:W5:Y:S04]  /*04c0*/  LDG.E R5, desc[UR6][R4.64] ;  /* 0x0000000604057981 */ /* 0x000168000c1e1900 */
[----:B------:R2:W5:Y:S04]  /*04d0*/  LDG.E R11, desc[UR6][R10.64] ;  /* 0x000000060a0b7981 */ /* 0x000568000c1e1900 */
[----:B------:R1:W3:Y:S04]  /*04e0*/  LDS R19, [R9] ;  /* 0x0000000009137984 */ /* 0x0002e80000000800 */
[----:B------:R1:W4:Y:S04]  /*04f0*/  LDS R15, [R18] ;  /* 0x00000000120f7984 */ /* 0x0003280000000800 */
[----:B0-----:R1:W0:Y:S04]  /*0500*/  @P2 LDS R4, [R8] ;  /* 0x0000000008042984 */ /* 0x0012280000000800 */
[----:B--2---:R1:W2:Y:S01]  /*0510*/  @P2 LDS R10, [R14] ;  /* 0x000000000e0a2984 */ /* 0x0042a20000000800 */
[----:B------:R-:W-:Y:S04]  /*0520*/  BSSY.RECONVERGENT B0, `(.L_x_0) ;  /* 0x0000008000007945 */ /* 0x000fe80003800200 */
[----:B------:R-:W-:Y:S05]  /*0530*/  @P2 BRA `(.L_x_1) ;  /* 0x0000000000182947 */ /* 0x000fea0003800000 */
[----:B--2---:R2:W1:Y:S04]  /*0540*/  @!P0 LDS R10, [R14] ;  /* 0x000000000e0a8984 */ /* 0x0044680000000800 */
[----:B0-----:R2:W0:Y:S01]  /*0550*/  @!P0 LDS R4, [R18+0x40] ;  /* 0x0000400012048984 */ /* 0x0014220000000800 */
[----:B------:R-:W-:Y:S05]  /*0560*/  @!P0 BRA `(.L_x_1) ;  /* 0x00000000000c8947 */ /* 0x000fea0003800000 */
[----:B0-----:R0:W0:Y:S04]  /*0570*/  @!P1 LDS R4, [R8] ;  /* 0x0000000008049984 */ /* 0x0010280000000800 */
[----:B-1----:R1:W0:Y:S04]  /*0580*/  LDS R10, [R18+0x4] ;  /* 0x00000400120a7984 */ /* 0x0022280000000800 */
[----:B------:R1:W0:Y:S02]  /*0590*/  @P1 LDS R4, [R18+0x40] ;  /* 0x0000400012041984 */ /* 0x0002240000000800 */
.L_x_1:
[----:B------:R-:W-:Y:S05]  /*05a0*/  BSYNC.RECONVERGENT B0 ;  /* 0x0000000000007941 */ /* 0x000fea0003800200 */
.L_x_0:
[----:B------:R-:W1:Y:S01]  /*05b0*/  LDCU UR4, c[0x0][0x3b8] ;  /* 0x00007700ff0477ac */ /* 0x000e620008000800 */
[----:B0----5:R-:W-:Y:S02]  /*05c0*/  FMUL R6, R5, R4 ;  /* 0x0000000405067220 */ /* 0x021fe40000400000 */
[----:B---3--:R-:W-:Y:S02]  /*05d0*/  F2F.F64.F32 R4, R19 ;  /* 0x0000001300047310 */ /* 0x008fe40000201800 */
[----:B----4-:R-:W-:-:S04]  /*05e0*/  FFMA R6, R15, R11, R6 ;  /* 0x0000000b0f067223 */ /* 0x010fc80000000006 */
[----:B------:R-:W-:-:S04]  /*05f0*/  FFMA R17, R15, R17, R6 ;  /* 0x000000110f117223 */ /* 0x000fc80000000006 */
[----:B-12---:R-:W-:Y:S01]  /*0600*/  FFMA R6, R20, R10, R17 ;  /* 0x0000000a14067223 */ /* 0x006fe20000000011 */
[----:B------:R-:W0:Y:S01]  /*0610*/  F2F.F64.F32 R8, UR4 ;  /* 0x0000000400087d10 */ /* 0x000e220008201800 */
[----:B------:R-:W-:-:S04]  /*0620*/  UIADD3 UR4, UPT, UPT, UR5, 0x1000, URZ ;  /* 0x0000100005047890 */ /* 0x000fc8000fffe0ff */
[----:B------:R-:W-:-:S03]  /*0630*/  ULEA UR4, UR8, UR4, 0x18 ;  /* 0x0000000408047291 */ /* 0x000fc6000f8ec0ff */
[----:B------:R-:W1:Y:S01]  /*0640*/  F2F.F64.F32 R6, R6 ;  /* 0x0000000600067310 */ /* 0x000e620000201800 */
[----:B0-----:R-:W-:-:S08]  /*0650*/  DMUL R8, R8, 0.25 ;  /* 0x3fd0000008087828 */ /* 0x001fd00000000000 */
[----:B-1----:R-:W-:Y:S01]  /*0660*/  DFMA R4, R6, R8, R4 ;  /* 0x000000080604722b */ /* 0x002fe20000000004 */
[----:B------:R-:W-:-:S09]  /*0670*/  LEA R9, R0, UR4, 0x2 ;  /* 0x0000000400097c11 */ /* 0x000fd2000f8e10ff */
[----:B------:R-:W0:Y:S02]  /*0680*/  F2F.F32.F64 R4, R4 ;  /* 0x0000000400047310 */ /* 0x000e240000301000 */
[----:B0-----:R-:W-:Y:S01]  /*0690*/  STS [R9], R4 ;  /* 0x0000000409007388 */ /* 0x001fe20000000800 */
[----:B------:R-:W-:Y:S06]  /*06a0*/  BAR.SYNC.DEFER_BLOCKING 0x0 ;  /* 0x0000000000007b1d */ /* 0x000fec0000010000 */
[----:B------:R-:W0:Y:S04]  /*06b0*/  LDS R7, [R9] ;  /* 0x0000000009077984 */ /* 0x000e280000000800 */
[----:B0-----:R-:W-:Y:S01]  /*06c0*/  STG.E desc[UR6][R2.64], R7 ;  /* 0x0000000702007986 */ /* 0x001fe2000c101906 */
[----:B------:R-:W-:Y:S05]  /*06d0*/  EXIT ;  /* 0x000000000000794d */ /* 0x000fea0003800000 */
.L_x_2:
[----:B------:R-:W-:-:S00]  /*06e0*/  BRA `(.L_x_2) ;  /* 0xfffffffc00fc7947 */ /* 0x000fc0000383ffff */
[----:B------:R-:W-:-:S00]  /*06f0*/  NOP ;  /* 0x0000000000007918 */ /* 0x000fc00000000000 */
        /* <DEDUP_REMOVED lines=8> */
.L_x_42:


//--------------------- .text._Z11srad_cuda_1PfS_S_S_S_S_iif --------------------------
	.section	.text._Z11srad_cuda_1PfS_S_S_S_S_iif,"ax",@progbits
	.align	128
.text._Z11srad_cuda_1PfS_S_S_S_S_iif:
        .type           _Z11srad_cuda_1PfS_S_S_S_S_iif,@function
        .size           _Z11srad_cuda_1PfS_S_S_S_S_iif,(.L_x_43 - _Z11srad_cuda_1PfS_S_S_S_S_iif)
        .other          _Z11srad_cuda_1PfS_S_S_S_S_iif,@"STO_CUDA_ENTRY STV_DEFAULT"
_Z11srad_cuda_1PfS_S_S_S_S_iif:
[----:B------:R-:W-:Y:S01]  /*0000*/  LDC R1, c[0x0][0x37c] ;  /* 0x0000df00ff017b82 */ /* 0x000fe20000000800 */
[----:B------:R-:W0:Y:S07]  /*0010*/  S2R R5, SR_CTAID.Y ;  /* 0x0000000000057919 */ /* 0x000e2e0000002600 */
[----:B------:R-:W1:Y:S01]  /*0020*/  LDC R11, c[0x0][0x3b0] ;  /* 0x0000ec00ff0b7b82 */ /* 0x000e620000000800 */
[----:B------:R-:W2:Y:S01]  /*0030*/  LDCU.64 UR8, c[0x0][0x358] ;  /* 0x00006b00ff0877ac */ /* 0x000ea20008000a00 */
[----:B------:R-:W1:Y:S01]  /*0040*/  S2R R10, SR_CTAID.X ;  /* 0x00000000000a7919 */ /* 0x000e620000002500 */
[----:B------:R-:W3:Y:S05]  /*0050*/  S2R R0, SR_TID.X ;  /* 0x0000000000007919 */ /* 0x000eea0000002100 */
[----:B------:R-:W4:Y:S01]  /*0060*/  LDC.64 R6, c[0x0][0x3a0] ;  /* 0x0000e800ff067b82 */ /* 0x000f220000000a00 */
[C---:B0-----:R-:W-:Y:S01]  /*0070*/  ISETP.NE.AND P0, PT, R5.reuse, RZ, PT ;  /* 0x000000ff0500720c */ /* 0x041fe20003f05270 */
[----:B-1----:R-:W-:-:S04]  /*0080*/  IMAD R4, R5, R11, R10 ;  /* 0x0000000b05047224 */ /* 0x002fc800078e020a */
[C---:B------:R-:W-:Y:S01]  /*0090*/  IMAD.IADD R3, R4.reuse, 0x1, R11 ;  /* 0x0000000104037824 */ /* 0x040fe200078e020b */
[----:B---3--:R-:W-:-:S03]  /*00a0*/  LEA R2, R4, R0, 0x4 ;  /* 0x0000000004027211 */ /* 0x008fc600078e20ff */
[----:B------:R-:W-:Y:S01]  /*00b0*/  IMAD R3, R3, 0x10, R0 ;  /* 0x0000001003037824 */ /* 0x000fe200078e0200 */
[----:B------:R-:W-:-:S03]  /*00c0*/  IADD3 R9, PT, PT, R2, -R11, RZ ;  /* 0x8000000b02097210 */ /* 0x000fc60007ffe0ff */
[----:B------:R-:W-:Y:S01]  /*00d0*/  @!P0 LEA R19, R10, R0, 0x4 ;  /* 0x000000000a138211 */ /* 0x000fe200078e20ff */
[----:B----4-:R-:W-:-:S04]  /*00e0*/  IMAD.WIDE R16, R3, 0x4, R6 ;  /* 0x0000000403107825 */ /* 0x010fc800078e0206 */
[--C-:B------:R-:W-:Y:S01]  /*00f0*/  IMAD.WIDE R8, R9, 0x4, R6.reuse ;  /* 0x0000000409087825 */ /* 0x100fe200078e0206 */
[----:B--2---:R-:W2:Y:S03]  /*0100*/  LDG.E R20, desc[UR8][R16.64] ;  /* 0x0000000810147981 */ /* 0x004ea6000c1e1900 */
[----:B------:R-:W-:Y:S01]  /*0110*/  @!P0 IMAD.WIDE R18, R19, 0x4, R6 ;  /* 0x0000000413128825 */ /* 0x000fe200078e0206 */
[----:B------:R0:W3:Y:S04]  /*0120*/  LDG.E R15, desc[UR8][R8.64] ;  /* 0x00000008080f7981 */ /* 0x0000e8000c1e1900 */
[----:B------:R1:W4:Y:S01]  /*0130*/  @!P0 LDG.E R21, desc[UR8][R18.64] ;  /* 0x0000000812158981 */ /* 0x000322000c1e1900 */
[----:B------:R-:W5:Y:S01]  /*0140*/  S2R R14, SR_TID.Y ;  /* 0x00000000000e7919 */ /* 0x000f620000002200 */
[----:B------:R-:W0:Y:S01]  /*0150*/  S2UR UR7, SR_CgaCtaId ;  /* 0x00000000000779c3 */ /* 0x000e220000008800 */
[----:B------:R-:W-:-:S02]  /*0160*/  UMOV UR4, 0x400 ;  /* 0x0000040000047882 */ /* 0x000fc40000000000 */
[----:B------:R-:W-:Y:S01]  /*0170*/  UIADD3 UR5, UPT, UPT, UR4, 0x400, URZ ;  /* 0x0000040004057890 */ /* 0x000fe2000fffe0ff */
[----:B------:R-:W-:Y:S01]  /*0180*/  ISETP.NE.AND P1, PT, R10, RZ, PT ;  /* 0x000000ff0a00720c */ /* 0x000fe20003f25270 */
[----:B0-----:R-:W-:Y:S02]  /*0190*/  ULEA UR6, UR7, UR4, 0x18 ;  /* 0x0000000407067291 */ /* 0x001fe4000f8ec0ff */
[----:B------:R-:W-:Y:S01]  /*01a0*/  ULEA UR5, UR7, UR5, 0x18 ;  /* 0x0000000507057291 */ /* 0x000fe2000f8ec0ff */
[----:B-----5:R-:W-:-:S05]  /*01b0*/  IMAD R2, R14, 0x10, R0 ;  /* 0x000000100e027824 */ /* 0x020fca00078e0200 */
[C---:B------:R-:W-:Y:S02]  /*01c0*/  LEA R12, R2.reuse, UR6, 0x2 ;  /* 0x00000006020c7c11 */ /* 0x040fe4000f8e10ff */
[----:B------:R-:W-:Y:S01]  /*01d0*/  LEA R3, R2, UR5, 0x2 ;  /* 0x0000000502037c11 */ /* 0x000fe2000f8e10ff */
[----:B------:R-:W-:Y:S01]  /*01e0*/  IMAD R13, R14, R11, RZ ;  /* 0x0000000b0e0d7224 */ /* 0x000fe200078e02ff */
[----:B------:R-:W-:-:S03]  /*01f0*/  @!P1 LEA R8, R5, R14, 0x4 ;  /* 0x0000000e05089211 */ /* 0x000fc600078e20ff */
[----:B------:R-:W-:Y:S02]  /*0200*/  IMAD R9, R4, 0x10, R13 ;  /* 0x0000001004097824 */ /* 0x000fe400078e020d */
[----:B------:R-:W-:Y:S02]  /*0210*/  @!P1 IMAD R17, R8, R11, RZ ;  /* 0x0000000b08119224 */ /* 0x000fe400078e02ff */
[----:B-1----:R-:W-:-:S04]  /*0220*/  IMAD.WIDE R18, R9, 0x4, R6 ;  /* 0x0000000409127825 */ /* 0x002fc800078e0206 */
[----:B------:R-:W-:Y:S01]  /*0230*/  @!P1 IMAD.WIDE R16, R17, 0x4, R6 ;  /* 0x0000000411109825 */ /* 0x000fe200078e0206 */
[----:B---3--:R0:W-:Y:S04]  /*0240*/  STS [R12], R15 ;  /* 0x0000000f0c007388 */ /* 0x0081e80000000800 */
[----:B--2---:R0:W-:Y:S04]  /*0250*/  STS [R3], R20 ;  /* 0x0000001403007388 */ /* 0x0041e80000000800 */
[----:B----4-:R0:W-:Y:S01]  /*0260*/  @!P0 STS [R12], R21 ;  /* 0x000000150c008388 */ /* 0x0101e20000000800 */
[----:B------:R-:W-:Y:S05]  /*0270*/  @!P0 BRA `(.L_x_3) ;  /* 0x00000000002c8947 */ /* 0x000fea0003800000 */
[----:B------:R-:W1:Y:S02]  /*0280*/  LDC R4, c[0x0][0x374] ;  /* 0x0000dd00ff047b82 */ /* 0x000e640000000800 */
[----:B-1----:R-:W-:-:S04]  /*0290*/  IADD3 R4, PT, PT, R4, -0x1, RZ ;  /* 0xffffffff04047810 */ /* 0x002fc80007ffe0ff */
[----:B------:R-:W-:-:S13]  /*02a0*/  ISETP.NE.U32.AND P0, PT, R5, R4, PT ;  /* 0x000000040500720c */ /* 0x000fda0003f05070 */
[----:B------:R-:W-:Y:S05]  /*02b0*/  @P0 BRA `(.L_x_3) ;  /* 0x00000000001c0947 */ /* 0x000fea0003800000 */
[----:B------:R-:W-:-:S04]  /*02c0*/  IMAD R4, R4, R11, R10 ;  /* 0x0000000b04047224 */ /* 0x000fc800078e020a */
[----:B------:R-:W-:-:S04]  /*02d0*/  IMAD.SHL.U32 R4, R4, 0x10, RZ ;  /* 0x0000001004047824 */ /* 0x000fc800078e00ff */
[----:B0-----:R-:W-:-:S05]  /*02e0*/  IMAD R15, R11, 0xf, R4 ;  /* 0x0000000f0b0f7824 */ /* 0x001fca00078e0204 */
[----:B------:R-:W-:-:S05]  /*02f0*/  IADD3 R15, PT, PT, R15, R0, RZ ;  /* 0x000000000f0f7210 */ /* 0x000fca0007ffe0ff */
[----:B------:R-:W-:-:S06]  /*0300*/  IMAD.WIDE.U32 R20, R15, 0x4, R6 ;  /* 0x000000040f147825 */ /* 0x000fcc00078e0006 */
[----:B------:R-:W2:Y:S04]  /*0310*/  LDG.E R20, desc[UR8][R20.64] ;  /* 0x0000000814147981 */ /* 0x000ea8000c1e1900 */
[----:B--2---:R1:W-:Y:S02]  /*0320*/  STS [R3], R20 ;  /* 0x0000001403007388 */ /* 0x0043e40000000800 */
.L_x_3:
[----:B------:R-:W-:Y:S06]  /*0330*/  BAR.SYNC.DEFER_BLOCKING 0x0 ;  /* 0x0000000000007b1d */ /* 0x000fec0000010000 */
[----:B------:R-:W2:Y:S04]  /*0340*/  LDG.E R22, desc[UR8][R18.64+-0x4] ;  /* 0xfffffc0812167981 */ /* 0x000ea8000c1e1900 */
[----:B0-----:R-:W3:Y:S04]  /*0350*/  LDG.E R21, desc[UR8][R18.64+0x40] ;  /* 0x0000400812157981 */ /* 0x001ee8000c1e1900 */
[----:B------:R-:W4:Y:S01]  /*0360*/  @!P1 LDG.E R16, desc[UR8][R16.64] ;  /* 0x0000000810109981 */ /* 0x000f22000c1e1900 */
[----:B------:R-:W-:Y:S01]  /*0370*/  UIADD3 UR5, UPT, UPT, UR4, 0x800, URZ ;  /* 0x0000080004057890 */ /* 0x000fe2000fffe0ff */
[----:B------:R-:W-:Y:S01]  /*0380*/  IMAD.IADD R4, R9, 0x1, R0 ;  /* 0x0000000109047824 */ /* 0x000fe200078e0200 */
[----:B------:R-:W-:-:S02]  /*0390*/  UIADD3 UR6, UPT, UPT, UR4, 0xc00, URZ ;  /* 0x00000c0004067890 */ /* 0x000fc4000fffe0ff */
[----:B------:R-:W-:Y:S01]  /*03a0*/  ULEA UR5, UR7, UR5, 0x18 ;  /* 0x0000000507057291 */ /* 0x000fe2000f8ec0ff */
[----:B------:R-:W-:Y:S01]  /*03b0*/  IMAD.WIDE R8, R4, 0x4, R6 ;  /* 0x0000000404087825 */ /* 0x000fe200078e0206 */
[----:B------:R-:W-:-:S04]  /*03c0*/  ULEA UR6, UR7, UR6, 0x18 ;  /* 0x0000000607067291 */ /* 0x000fc8000f8ec0ff */
[C---:B------:R-:W-:Y:S02]  /*03d0*/  LEA R15, R2.reuse, UR5, 0x2 ;  /* 0x00000005020f7c11 */ /* 0x040fe4000f8e10ff */
[----:B-1----:R-:W-:-:S03]  /*03e0*/  LEA R20, R2, UR6, 0x2 ;  /* 0x0000000602147c11 */ /* 0x002fc6000f8e10ff */
[----:B--2---:R0:W-:Y:S04]  /*03f0*/  STS [R15], R22 ;  /* 0x000000160f007388 */ /* 0x0041e80000000800 */
[----:B---3--:R0:W-:Y:S04]  /*0400*/  STS [R20], R21 ;  /* 0x0000001514007388 */ /* 0x0081e80000000800 */
[----:B----4-:R0:W-:Y:S01]  /*0410*/  @!P1 STS [R15], R16 ;  /* 0x000000100f009388 */ /* 0x0101e20000000800 */
[----:B------:R-:W-:Y:S05]  /*0420*/  @!P1 BRA `(.L_x_4) ;  /* 0x0000000000249947 */ /* 0x000fea0003800000 */
[----:B------:R-:W1:Y:S02]  /*0430*/  LDCU UR6, c[0x0][0x370] ;  /* 0x00006e00ff0677ac */ /* 0x000e640008000800 */
[----:B-1----:R-:W-:-:S06]  /*0440*/  UIADD3 UR5, UPT, UPT, UR6, -0x1, URZ ;  /* 0xffffffff06057890 */ /* 0x002fcc000fffe0ff */
[----:B------:R-:W-:-:S13]  /*0450*/  ISETP.NE.U32.AND P0, PT, R10, UR5, PT ;  /* 0x000000050a007c0c */ /* 0x000fda000bf05070 */
[----:B------:R-:W-:Y:S05]  /*0460*/  @P0 BRA `(.L_x_4) ;  /* 0x0000000000140947 */ /* 0x000fea0003800000 */
[----:B------:R-:W-:-:S05]  /*0470*/  IMAD R10, R5, R11, UR6 ;  /* 0x00000006050a7e24 */ /* 0x000fca000f8e020b */
[----:B------:R-:W-:-:S05]  /*0480*/  LEA R13, R10, R13, 0x4 ;  /* 0x0000000d0a0d7211 */ /* 0x000fca00078e20ff */
[----:B------:R-:W-:-:S06]  /*0490*/  IMAD.WIDE.U32 R6, R13, 0x4, R6 ;  /* 0x000000040d067825 */ /* 0x000fcc00078e0006 */
[----:B------:R-:W2:Y:S04]  /*04a0*/  LDG.E R7, desc[UR8][R6.64+-0x4] ;  /* 0xfffffc0806077981 */ /* 0x000ea8000c1e1900 */
[----:B--2---:R1:W-:Y:S02]  /*04b0*/  STS [R20], R7 ;  /* 0x0000000714007388 */ /* 0x0043e40000000800 */
.L_x_4:
[----:B------:R-:W-:Y:S06]  /*04c0*/  BAR.SYNC.DEFER_BLOCKING 0x0 ;  /* 0x0000000000007b1d */ /* 0x000fec0000010000 */
[----:B------:R-:W2:Y:S01]  /*04d0*/  LDG.E R9, desc[UR8][R8.64] ;  /* 0x0000000808097981 */ /* 0x000ea2000c1e1900 */
[----:B------:R-:W-:Y:S01]  /*04e0*/  UIADD3 UR4, UPT, UPT, UR4, 0x1000, URZ ;  /* 0x0000100004047890 */ /* 0x000fe2000fffe0ff */
[----:B------:R-:W-:Y:S01]  /*04f0*/  ISETP.NE.AND P0, PT, R0, RZ, PT ;  /* 0x000000ff0000720c */ /* 0x000fe20003f05270 */
[----:B------:R-:W-:Y:S01]  /*0500*/  BSSY.RECONVERGENT B0, `(.L_x_5) ;  /* 0x000005d000007945 */ /* 0x000fe20003800200 */
[----:B------:R-:W-:Y:S01]  /*0510*/  ISETP.NE.AND P1, PT, R14, RZ, PT ;  /* 0x000000ff0e00720c */ /* 0x000fe20003f25270 */
[----:B------:R-:W-:Y:S01]  /*0520*/  ULEA UR4, UR7, UR4, 0x18 ;  /* 0x0000000407047291 */ /* 0x000fe2000f8ec0ff */
[----:B------:R-:W-:-:S02]  /*0530*/  SEL R5, RZ, 0x1, P0 ;  /* 0x00000001ff057807 */ /* 0x000fc40000000000 */
[----:B------:R-:W-:-:S03]  /*0540*/  SEL R6, RZ, 0x1, P1 ;  /* 0x00000001ff067807 */ /* 0x000fc60000800000 */
[----:B------:R-:W-:Y:S02]  /*0550*/  LEA R10, R2, UR4, 0x2 ;  /* 0x00000004020a7c11 */ /* 0x000fe4000f8e10ff */
[----:B------:R-:W-:-:S03]  /*0560*/  LOP3.LUT P2, RZ, R5, R6, RZ, 0xc0, !PT ;  /* 0x0000000605ff7212 */ /* 0x000fc6000784c0ff */
[----:B--2---:R2:W-:Y:S01]  /*0570*/  STS [R10], R9 ;  /* 0x000000090a007388 */ /* 0x0045e20000000800 */
[----:B------:R-:W-:Y:S06]  /*0580*/  BAR.SYNC.DEFER_BLOCKING 0x0 ;  /* 0x0000000000007b1d */ /* 0x000fec0000010000 */
[----:B------:R2:W3:Y:S03]  /*0590*/  LDS R11, [R10] ;  /* 0x000000000a0b7984 */ /* 0x0004e60000000800 */
[----:B------:R-:W-:Y:S05]  /*05a0*/  @!P2 BRA `(.L_x_6) ;  /* 0x000000000024a947 */ /* 0x000fea0003800000 */
[----:B------:R-:W3:Y:S04]  /*05b0*/  LDS R8, [R12] ;  /* 0x000000000c087984 */ /* 0x000ee80000000800 */
[----:B------:R-:W4:Y:S04]  /*05c0*/  LDS R6, [R15] ;  /* 0x000000000f067984 */ /* 0x000f280000000800 */
[----:B------:R-:W5:Y:S04]  /*05d0*/  LDS R0, [R10+0x40] ;  /* 0x000040000a007984 */ /* 0x000f680000000800 */
[----:B------:R-:W1:Y:S01]  /*05e0*/  LDS R14, [R10+0x4] ;  /* 0x000004000a0e7984 */ /* 0x000e620000000800 */
[C---:B---3--:R-:W-:Y:S01]  /*05f0*/  FADD R8, -R11.reuse, R8 ;  /* 0x000000080b087221 */ /* 0x048fe20000000100 */
[C---:B----4-:R-:W-:Y:S01]  /*0600*/  FADD R6, -R11.reuse, R6 ;  /* 0x000000060b067221 */ /* 0x050fe20000000100 */
[C---:B-----5:R-:W-:Y:S01]  /*0610*/  FADD R5, -R11.reuse, R0 ;  /* 0x000000000b057221 */ /* 0x060fe20000000100 */
[----:B-1----:R-:W-:Y:S01]  /*0620*/  FADD R7, -R11, R14 ;  /* 0x0000000e0b077221 */ /* 0x002fe20000000100 */
[----:B------:R-:W-:Y:S06]  /*0630*/  BRA `(.L_x_7) ;  /* 0x0000000400247947 */ /* 0x000fec0003800000 */
.L_x_6:
[----:B------:R-:W-:-:S04]  /*0640*/  ISETP.NE.AND P2, PT, R0, 0xf, PT ;  /* 0x0000000f0000780c */ /* 0x000fc80003f45270 */
[----:B-1----:R-:W-:-:S04]  /*0650*/  SEL R7, RZ, 0x1, P2 ;  /* 0x00000001ff077807 */ /* 0x002fc80001000000 */
[----:B------:R-:W-:-:S13]  /*0660*/  LOP3.LUT P3, RZ, R6, R7, RZ, 0xc0, !PT ;  /* 0x0000000706ff7212 */ /* 0x000fda000786c0ff */
[----:B------:R-:W-:Y:S05]  /*0670*/  @!P3 BRA `(.L_x_8) ;  /* 0x000000000024b947 */ /* 0x000fea0003800000 */
[----:B------:R-:W3:Y:S04]  /*0680*/  LDS R8, [R12] ;  /* 0x000000000c087984 */ /* 0x000ee80000000800 */
[----:B0-----:R-:W0:Y:S04]  /*0690*/  LDS R20, [R20] ;  /* 0x0000000014147984 */ /* 0x001e280000000800 */
[----:B------:R-:W1:Y:S04]  /*06a0*/  LDS R0, [R10+0x40] ;  /* 0x000040000a007984 */ /* 0x000e680000000800 */
[----:B------:R-:W4:Y:S01]  /*06b0*/  LDS R6, [R10+-0x4] ;  /* 0xfffffc000a067984 */ /* 0x000f220000000800 */
[C---:B---3--:R-:W-:Y:S01]  /*06c0*/  FADD R8, -R11.reuse, R8 ;  /* 0x000000080b087221 */ /* 0x048fe20000000100 */
[C---:B0-----:R-:W-:Y:S01]  /*06d0*/  FADD R7, -R11.reuse, R20 ;  /* 0x000000140b077221 */ /* 0x041fe20000000100 */
[C---:B-1----:R-:W-:Y:S01]  /*06e0*/  FADD R5, -R11.reuse, R0 ;  /* 0x000000000b057221 */ /* 0x042fe20000000100 */
[----:B----4-:R-:W-:Y:S01]  /*06f0*/  FADD R6, -R11, R6 ;  /* 0x000000060b067221 */ /* 0x010fe20000000100 */
[----:B------:R-:W-:Y:S06]  /*0700*/  BRA `(.L_x_7) ;  /* 0x0000000000f07947 */ /* 0x000fec0003800000 */
.L_x_8:
[----:B------:R-:W-:-:S04]  /*0710*/  ISETP.NE.AND P3, PT, R14, 0xf, PT ;  /* 0x0000000f0e00780c */ /* 0x000fc80003f65270 */
[----:B------:R-:W-:-:S04]  /*0720*/  SEL R0, RZ, 0x1, P3 ;  /* 0x00000001ff007807 */ /* 0x000fc80001800000 */
[----:B------:R-:W-:-:S13]  /*0730*/  LOP3.LUT P4, RZ, R7, R0, RZ, 0xc0, !PT ;  /* 0x0000000007ff7212 */ /* 0x000fda000788c0ff */
[----:B------:R-:W-:Y:S05]  /*0740*/  @!P4 BRA `(.L_x_9) ;  /* 0x000000000024c947 */ /* 0x000fea0003800000 */
[----:B------:R-:W3:Y:S04]  /*0750*/  LDS R0, [R3] ;  /* 0x0000000003007984 */ /* 0x000ee80000000800 */
[----:B0-----:R-:W0:Y:S04]  /*0760*/  LDS R20, [R20] ;  /* 0x0000000014147984 */ /* 0x001e280000000800 */
[----:B------:R-:W1:Y:S04]  /*0770*/  LDS R8, [R10+-0x40] ;  /* 0xffffc0000a087984 */ /* 0x000e680000000800 */
[----:B------:R-:W4:Y:S01]  /*0780*/  LDS R6, [R10+-0x4] ;  /* 0xfffffc000a067984 */ /* 0x000f220000000800 */
[C---:B---3--:R-:W-:Y:S01]  /*0790*/  FADD R5, -R11.reuse, R0 ;  /* 0x000000000b057221 */ /* 0x048fe20000000100 */
[C---:B0-----:R-:W-:Y:S01]  /*07a0*/  FADD R7, -R11.reuse, R20 ;  /* 0x000000140b077221 */ /* 0x041fe20000000100 */
[C---:B-1----:R-:W-:Y:S01]  /*07b0*/  FADD R8, -R11.reuse, R8 ;  /* 0x000000080b087221 */ /* 0x042fe20000000100 */
[----:B----4-:R-:W-:Y:S01]  /*07c0*/  FADD R6, -R11, R6 ;  /* 0x000000060b067221 */ /* 0x010fe20000000100 */
[----:B------:R-:W-:Y:S06]  /*07d0*/  BRA `(.L_x_7) ;  /* 0x0000000000bc7947 */ /* 0x000fec0003800000 */
.L_x_9:
[----:B------:R-:W-:-:S13]  /*07e0*/  LOP3.LUT P4, RZ, R5, R0, RZ, 0xc0, !PT ;  /* 0x0000000005ff7212 */ /* 0x000fda000788c0ff */
[----:B------:R-:W-:Y:S05]  /*07f0*/  @!P4 BRA `(.L_x_10) ;  /* 0x000000000024c947 */ /* 0x000fea0003800000 */
[----:B------:R-:W3:Y:S04]  /*0800*/  LDS R0, [R3] ;  /* 0x0000000003007984 */ /* 0x000ee80000000800 */
[----:B------:R-:W1:Y:S04]  /*0810*/  LDS R6, [R15] ;  /* 0x000000000f067984 */ /* 0x000e680000000800 */
[----:B------:R-:W4:Y:S04]  /*0820*/  LDS R8, [R10+-0x40] ;  /* 0xffffc0000a087984 */ /* 0x000f280000000800 */
[----:B------:R-:W5:Y:S01]  /*0830*/  LDS R12, [R10+0x4] ;  /* 0x000004000a0c7984 */ /* 0x000f620000000800 */
[C---:B---3--:R-:W-:Y:S01]  /*0840*/  FADD R5, -R11.reuse, R0 ;  /* 0x000000000b057221 */ /* 0x048fe20000000100 */
[C---:B-1----:R-:W-:Y:S01]  /*0850*/  FADD R6, -R11.reuse, R6 ;  /* 0x000000060b067221 */ /* 0x042fe20000000100 */
[C---:B----4-:R-:W-:Y:S01]  /*0860*/  FADD R8, -R11.reuse, R8 ;  /* 0x000000080b087221 */ /* 0x050fe20000000100 */
[----:B-----5:R-:W-:Y:S01]  /*0870*/  FADD R7, -R11, R12 ;  /* 0x0000000c0b077221 */ /* 0x020fe20000000100 */
[----:B------:R-:W-:Y:S06]  /*0880*/  BRA `(.L_x_7) ;  /* 0x0000000000907947 */ /* 0x000fec0003800000 */
.L_x_10:
[----:B------:R-:W-:Y:S05]  /*0890*/  @P1 BRA `(.L_x_11) ;  /* 0x0000000000241947 */ /* 0x000fea0003800000 */
[----:B------:R-:W3:Y:S04]  /*08a0*/  LDS R8, [R12] ;  /* 0x000000000c087984 */ /* 0x000ee80000000800 */
[----:B------:R-:W1:Y:S04]  /*08b0*/  LDS R0, [R10+0x40] ;  /* 0x000040000a007984 */ /* 0x000e680000000800 */
[----:B------:R-:W4:Y:S04]  /*08c0*/  LDS R6, [R10+-0x4] ;  /* 0xfffffc000a067984 */ /* 0x000f280000000800 */
[----:B------:R-:W5:Y:S01]  /*08d0*/  LDS R14, [R10+0x4] ;  /* 0x000004000a0e7984 */ /* 0x000f620000000800 */
[C---:B---3--:R-:W-:Y:S01]  /*08e0*/  FADD R8, -R11.reuse, R8 ;  /* 0x000000080b087221 */ /* 0x048fe20000000100 */
[C---:B-1----:R-:W-:Y:S01]  /*08f0*/  FADD R5, -R11.reuse, R0 ;  /* 0x000000000b057221 */ /* 0x042fe20000000100 */
[C---:B----4-:R-:W-:Y:S01]  /*0900*/  FADD R6, -R11.reuse, R6 ;  /* 0x000000060b067221 */ /* 0x050fe20000000100 */
[----:B-----5:R-:W-:Y:S01]  /*0910*/  FADD R7, -R11, R14 ;  /* 0x0000000e0b077221 */ /* 0x020fe20000000100 */
[----:B------:R-:W-:Y:S06]  /*0920*/  BRA `(.L_x_7) ;  /* 0x0000000000687947 */ /* 0x000fec0003800000 */
.L_x_11:
[----:B0-----:R-:W3:Y:S01]  /*0930*/  @!P2 LDS R20, [R20] ;  /* 0x000000001414a984 */ /* 0x001ee20000000800 */
[----:B------:R-:W-:Y:S03]  /*0940*/  BSSY.RECONVERGENT B1, `(.L_x_12) ;  /* 0x0000016000017945 */ /* 0x000fe60003800200 */
[----:B------:R-:W0:Y:S04]  /*0950*/  @!P2 LDS R0, [R10+0x40] ;  /* 0x000040000a00a984 */ /* 0x000e280000000800 */
[----:B------:R-:W1:Y:S01]  /*0960*/  @!P2 LDS R6, [R10+-0x4] ;  /* 0xfffffc000a06a984 */ /* 0x000e620000000800 */
[C---:B---3--:R-:W-:Y:S01]  /*0970*/  @!P2 FADD R7, -R11.reuse, R20 ;  /* 0x000000140b07a221 */ /* 0x048fe20000000100 */
[C---:B0-----:R-:W-:Y:S01]  /*0980*/  @!P2 FADD R5, -R11.reuse, R0 ;  /* 0x000000000b05a221 */ /* 0x041fe20000000100 */
[----:B-1----:R-:W-:Y:S01]  /*0990*/  @!P2 FADD R6, -R11, R6 ;  /* 0x000000060b06a221 */ /* 0x002fe20000000100 */
[----:B------:R-:W-:Y:S06]  /*09a0*/  @!P2 BRA `(.L_x_13) ;  /* 0x00000000003ca947 */ /* 0x000fec0003800000 */
[----:B------:R-:W0:Y:S01]  /*09b0*/  @!P3 LDS R0, [R3] ;  /* 0x000000000300b984 */ /* 0x000e220000000800 */
[----:B------:R-:W-:Y:S03]  /*09c0*/  BSSY.RECONVERGENT B2, `(.L_x_14) ;  /* 0x000000c000027945 */ /* 0x000fe60003800200 */
[----:B------:R-:W1:Y:S04]  /*09d0*/  @!P3 LDS R6, [R10+-0x4] ;  /* 0xfffffc000a06b984 */ /* 0x000e680000000800 */
[----:B------:R3:W4:Y:S01]  /*09e0*/  LDS R12, [R10+0x4] ;  /* 0x000004000a0c7984 */ /* 0x0007220000000800 */
[C---:B0-----:R-:W-:Y:S01]  /*09f0*/  @!P3 FADD R5, -R11.reuse, R0 ;  /* 0x000000000b05b221 */ /* 0x041fe20000000100 */
[----:B-1----:R-:W-:Y:S01]  /*0a00*/  @!P3 FADD R6, -R11, R6 ;  /* 0x000000060b06b221 */ /* 0x002fe20000000100 */
[----:B---3--:R-:W-:Y:S06]  /*0a10*/  @!P3 BRA `(.L_x_15) ;  /* 0x000000000018b947 */ /* 0x008fec0003800000 */
[----:B------:R-:W0:Y:S04]  /*0a20*/  @!P0 LDS R6, [R15] ;  /* 0x000000000f068984 */ /* 0x000e280000000800 */
[----:B------:R-:W1:Y:S04]  /*0a30*/  LDS R8, [R10+0x40] ;  /* 0x000040000a087984 */ /* 0x000e680000000800 */
[----:B------:R-:W3:Y:S01]  /*0a40*/  @P0 LDS R0, [R10+-0x4] ;  /* 0xfffffc000a000984 */ /* 0x000ee20000000800 */
[C---:B0-----:R-:W-:Y:S01]  /*0a50*/  @!P0 FADD R6, -R11.reuse, R6 ;  /* 0x000000060b068221 */ /* 0x041fe20000000100 */
[C---:B-1----:R-:W-:Y:S01]  /*0a60*/  FADD R5, -R11.reuse, R8 ;  /* 0x000000080b057221 */ /* 0x042fe20000000100 */
[----:B---3--:R-:W-:-:S07]  /*0a70*/  @P0 FADD R6, -R11, R0 ;  /* 0x000000000b060221 */ /* 0x008fce0000000100 */
.L_x_15:
[----:B------:R-:W-:Y:S05]  /*0a80*/  BSYNC.RECONVERGENT B2 ;  /* 0x0000000000027941 */ /* 0x000fea0003800200 */
.L_x_14:
[----:B----4-:R-:W-:-:S07]  /*0a90*/  FADD R7, -R11, R12 ;  /* 0x0000000c0b077221 */ /* 0x010fce0000000100 */
.L_x_13:
[----:B------:R-:W-:Y:S05]  /*0aa0*/  BSYNC.RECONVERGENT B1 ;  /* 0x0000000000017941 */ /* 0x000fea0003800200 */
.L_x_12:
[----:B------:R-:W0:Y:S02]  /*0ab0*/  LDS R8, [R10+-0x40] ;  /* 0xffffc0000a087984 */ /* 0x000e240000000800 */
[----:B0-----:R-:W-:-:S07]  /*0ac0*/  FADD R8, -R11, R8 ;  /* 0x000000080b087221 */ /* 0x001fce0000000100 */
.L_x_7:
[----:B------:R-:W-:Y:S05]  /*0ad0*/  BSYNC.RECONVERGENT B0 ;  /* 0x0000000000007941 */ /* 0x000fea0003800200 */
.L_x_5:
[----:B--2---:R-:W1:Y:S01]  /*0ae0*/  MUFU.RCP R10, R11 ;  /* 0x0000000b000a7308 */ /* 0x004e620000001000 */
[----:B------:R-:W-:Y:S01]  /*0af0*/  FADD R3, R5, R8 ;  /* 0x0000000805037221 */ /* 0x000fe20000000000 */
[----:B------:R-:W-:Y:S03]  /*0b00*/  BSSY.RECONVERGENT B0, `(.L_x_16) ;  /* 0x000000e000007945 */ /* 0x000fe60003800200 */
[----:B------:R-:W-:-:S04]  /*0b10*/  FADD R0, R3, R6 ;  /* 0x0000000603007221 */ /* 0x000fc80000000000 */
[----:B------:R-:W-:-:S04]  /*0b20*/  FADD R0, R0, R7 ;  /* 0x0000000700007221 */ /* 0x000fc80000000000 */
[----:B------:R-:W2:Y:S01]  /*0b30*/  FCHK P0, R0, R11 ;  /* 0x0000000b00007302 */ /* 0x000ea20000000000 */
[----:B-1----:R-:W-:-:S04]  /*0b40*/  FFMA R3, -R11, R10, 1 ;  /* 0x3f8000000b037423 */ /* 0x002fc8000000010a */
[----:B------:R-:W-:-:S04]  /*0b50*/  FFMA R3, R10, R3, R10 ;  /* 0x000000030a037223 */ /* 0x000fc8000000000a */
[----:B------:R-:W-:-:S04]  /*0b60*/  FFMA R10, R0, R3, RZ ;  /* 0x00000003000a7223 */ /* 0x000fc800000000ff */
[----:B------:R-:W-:-:S04]  /*0b70*/  FFMA R9, -R11, R10, R0 ;  /* 0x0000000a0b097223 */ /* 0x000fc80000000100 */
[----:B0-----:R-:W-:Y:S01]  /*0b80*/  FFMA R16, R3, R9, R10 ;  /* 0x0000000903107223 */ /* 0x001fe2000000000a */
[----:B--2---:R-:W-:Y:S06]  /*0b90*/  @!P0 BRA `(.L_x_17) ;  /* 0x0000000000108947 */ /* 0x004fec0003800000 */
[----:B------:R-:W-:Y:S01]  /*0ba0*/  IMAD.MOV.U32 R3, RZ, RZ, R11 ;  /* 0x000000ffff037224 */ /* 0x000fe200078e000b */
[----:B------:R-:W-:-:S07]  /*0bb0*/  MOV R12, 0xbd0 ;  /* 0x00000bd0000c7802 */ /* 0x000fce0000000f00 */
[----:B------:R-:W-:Y:S05]  /*0bc0*/  CALL.REL.NOINC `($__internal_1_$__cuda_sm3x_div_rn_noftz_f32_slowpath) ;  /* 0x0000000800547944 */ /* 0x000fea0003c00000 */
[----:B------:R-:W-:-:S07]  /*0bd0*/  MOV R16, R3 ;  /* 0x0000000300107202 */ /* 0x000fce0000000f00 */
.L_x_17:
[----:B------:R-:W-:Y:S05]  /*0be0*/  BSYNC.RECONVERGENT B0 ;  /* 0x0000000000007941 */ /* 0x000fea0003800200 */
.L_x_16:
[----:B------:R-:W0:Y:S01]  /*0bf0*/  F2F.F64.F32 R12, R16 ;  /* 0x00000010000c7310 */ /* 0x000e220000201800 */
[----:B------:R-:W-:Y:S02]  /*0c00*/  HFMA2 R14, -RZ, RZ, 0, 0 ;  /* 0x00000000ff0e7431 */ /* 0x000fe400000001ff */
[----:B------:R-:W-:Y:S01]  /*0c10*/  FMUL R3, R11, R11 ;  /* 0x0000000b0b037220 */ /* 0x000fe20000400000 */
[----:B------:R-:W-:Y:S02]  /*0c20*/  IMAD.MOV.U32 R15, RZ, RZ, 0x3fd00000 ;  /* 0x3fd00000ff0f7424 */ /* 0x000fe400078e00ff */
[----:B------:R-:W-:Y:S01]  /*0c30*/  FMUL R9, R5, R5 ;  /* 0x0000000505097220 */ /* 0x000fe20000400000 */
[----:B------:R-:W-:Y:S01]  /*0c40*/  FMUL R10, R16, R16 ;  /* 0x00000010100a7220 */ /* 0x000fe20000400000 */
[----:B------:R-:W-:Y:S01]  /*0c50*/  BSSY.RECONVERGENT B0, `(.L_x_18) ;  /* 0x0000013000007945 */ /* 0x000fe20003800200 */
[----:B------:R-:W1:Y:S01]  /*0c60*/  MUFU.RCP R18, R3 ;  /* 0x0000000300127308 */ /* 0x000e620000001000 */
[----:B0-----:R-:W-:-:S07]  /*0c70*/  DFMA R12, R12, R14, 1 ;  /* 0x3ff000000c0c742b */ /* 0x001fce000000000e */
[----:B------:R-:W0:Y:S01]  /*0c80*/  F2F.F64.F32 R10, R10 ;  /* 0x0000000a000a7310 */ /* 0x000e220000201800 */
[----:B------:R-:W-:-:S04]  /*0c90*/  FFMA R15, R8, R8, R9 ;  /* 0x00000008080f7223 */ /* 0x000fc80000000009 */
[----:B------:R-:W-:-:S03]  /*0ca0*/  FFMA R0, R6, R6, R15 ;  /* 0x0000000606007223 */ /* 0x000fc6000000000f */
[----:B------:R2:W3:Y:S01]  /*0cb0*/  F2F.F32.F64 R9, R12 ;  /* 0x0000000c00097310 */ /* 0x0004e20000301000 */
[----:B------:R-:W-:Y:S01]  /*0cc0*/  FFMA R0, R7, R7, R0 ;  /* 0x0000000707007223 */ /* 0x000fe20000000000 */
[----:B-1----:R-:W-:-:S04]  /*0cd0*/  FFMA R15, -R3, R18, 1 ;  /* 0x3f800000030f7423 */ /* 0x002fc80000000112 */
[----:B------:R-:W-:Y:S01]  /*0ce0*/  FFMA R15, R18, R15, R18 ;  /* 0x0000000f120f7223 */ /* 0x000fe20000000012 */
[----:B0-----:R-:W-:Y:S01]  /*0cf0*/  DMUL R10, R10, 0.0625 ;  /* 0x3fb000000a0a7828 */ /* 0x001fe20000000000 */
[----:B------:R-:W0:Y:S02]  /*0d00*/  FCHK P0, R0, R3 ;  /* 0x0000000300007302 */ /* 0x000e240000000000 */
[----:B------:R-:W-:-:S04]  /*0d10*/  FFMA R14, R0, R15, RZ ;  /* 0x0000000f000e7223 */ /* 0x000fc800000000ff */
[----:B------:R-:W-:-:S04]  /*0d20*/  FFMA R16, -R3, R14, R0 ;  /* 0x0000000e03107223 */ /* 0x000fc80000000100 */
[----:B------:R-:W-:Y:S01]  /*0d30*/  FFMA R14, R15, R16, R14 ;  /* 0x000000100f0e7223 */ /* 0x000fe2000000000e */
[----:B0-23--:R-:W-:Y:S06]  /*0d40*/  @!P0 BRA `(.L_x_19) ;  /* 0x00000000000c8947 */ /* 0x00dfec0003800000 */
[----:B------:R-:W-:-:S07]  /*0d50*/  MOV R12, 0xd70 ;  /* 0x00000d70000c7802 */ /* 0x000fce0000000f00 */
[----:B------:R-:W-:Y:S05]  /*0d60*/  CALL.REL.NOINC `($__internal_1_$__cuda_sm3x_div_rn_noftz_f32_slowpath) ;  /* 0x0000000400ec7944 */ /* 0x000fea0003c00000 */
[----:B------:R-:W-:-:S07]  /*0d70*/  MOV R14, R3 ;  /* 0x00000003000e7202 */ /* 0x000fce0000000f00 */
.L_x_19:
[----:B------:R-:W-:Y:S05]  /*0d80*/  BSYNC.RECONVERGENT B0 ;  /* 0x0000000000007941 */ /* 0x000fea0003800200 */
.L_x_18:
[----:B------:R-:W0:Y:S01]  /*0d90*/  F2F.F64.F32 R12, R14 ;  /* 0x0000000e000c7310 */ /* 0x000e220000201800 */
[----:B------:R-:W-:Y:S01]  /*0da0*/  FMUL R15, R9, R9 ;  /* 0x00000009090f7220 */ /* 0x000fe20000400000 */
[----:B------:R-:W-:Y:S06]  /*0db0*/  BSSY.RECONVERGENT B0, `(.L_x_20) ;  /* 0x000000e000007945 */ /* 0x000fec0003800200 */
[----:B------:R-:W1:Y:S01]  /*0dc0*/  MUFU.RCP R3, R15 ;  /* 0x0000000f00037308 */ /* 0x000e620000001000 */
[----:B0-----:R-:W-:-:S07]  /*0dd0*/  DFMA R10, R12, 0.5, -R10 ;  /* 0x3fe000000c0a782b */ /* 0x001fce000000080a */
[----:B------:R-:W0:Y:S01]  /*0de0*/  F2F.F32.F64 R0, R10 ;  /* 0x0000000a00007310 */ /* 0x000e220000301000 */
[----:B-1----:R-:W-:-:S04]  /*0df0*/  FFMA R12, -R15, R3, 1 ;  /* 0x3f8000000f0c7423 */ /* 0x002fc80000000103 */
[----:B------:R-:W-:-:S03]  /*0e00*/  FFMA R3, R3, R12, R3 ;  /* 0x0000000c03037223 */ /* 0x000fc60000000003 */
[----:B0-----:R-:W0:Y:S01]  /*0e10*/  FCHK P0, R0, R15 ;  /* 0x0000000f00007302 */ /* 0x001e220000000000 */
[----:B------:R-:W-:-:S04]  /*0e20*/  FFMA R12, R0, R3, RZ ;  /* 0x00000003000c7223 */ /* 0x000fc800000000ff */
[----:B------:R-:W-:-:S04]  /*0e30*/  FFMA R9, -R15, R12, R0 ;  /* 0x0000000c0f097223 */ /* 0x000fc80000000100 */
[----:B------:R-:W-:Y:S01]  /*0e40*/  FFMA R3, R3, R9, R12 ;  /* 0x0000000903037223 */ /* 0x000fe2000000000c */
[----:B0-----:R-:W-:Y:S06]  /*0e50*/  @!P0 BRA `(.L_x_21) ;  /* 0x00000000000c8947 */ /* 0x001fec0003800000 */
[----:B------:R-:W-:Y:S02]  /*0e60*/  MOV R3, R15 ;  /* 0x0000000f00037202 */ /* 0x000fe40000000f00 */
[----:B------:R-:W-:-:S07]  /*0e70*/  MOV R12, 0xe90 ;  /* 0x00000e90000c7802 */ /* 0x000fce0000000f00 */
[----:B------:R-:W-:Y:S05]  /*0e80*/  CALL.REL.NOINC `($__internal_1_$__cuda_sm3x_div_rn_noftz_f32_slowpath) ;  /* 0x0000000400a47944 */ /* 0x000fea0003c00000 */
.L_x_21:
[----:B------:R-:W-:Y:S05]  /*0e90*/  BSYNC.RECONVERGENT B0 ;  /* 0x0000000000007941 */ /* 0x000fea0003800200 */
.L_x_20:
[----:B------:R-:W0:Y:S01]  /*0ea0*/  LDC R12, c[0x0][0x3b8] ;  /* 0x0000ee00ff0c7b82 */ /* 0x000e220000000800 */
[----:B------:R-:W-:Y:S01]  /*0eb0*/  BSSY.RECONVERGENT B0, `(.L_x_22) ;  /* 0x000000f000007945 */ /* 0x000fe20003800200 */
[----:B0-----:R-:W-:-:S04]  /*0ec0*/  FADD R0, R12, 1 ;  /* 0x3f8000000c007421 */ /* 0x001fc80000000000 */
[----:B------:R-:W-:Y:S01]  /*0ed0*/  FMUL R9, R0, R12 ;  /* 0x0000000c00097220 */ /* 0x000fe20000400000 */
[----:B------:R-:W-:-:S03]  /*0ee0*/  FADD R0, R3, -R12 ;  /* 0x8000000c03007221 */ /* 0x000fc60000000000 */
[----:B------:R-:W0:Y:S08]  /*0ef0*/  MUFU.RCP R10, R9 ;  /* 0x00000009000a7308 */ /* 0x000e300000001000 */
[----:B------:R-:W1:Y:S01]  /*0f00*/  FCHK P0, R0, R9 ;  /* 0x0000000900007302 */ /* 0x000e620000000000 */
[----:B0-----:R-:W-:-:S04]  /*0f10*/  FFMA R11, -R9, R10, 1 ;  /* 0x3f800000090b7423 */ /* 0x001fc8000000010a */
[----:B------:R-:W-:-:S04]  /*0f20*/  FFMA R11, R10, R11, R10 ;  /* 0x0000000b0a0b7223 */ /* 0x000fc8000000000a */
[----:B------:R-:W-:-:S04]  /*0f30*/  FFMA R10, R0, R11, RZ ;  /* 0x0000000b000a7223 */ /* 0x000fc800000000ff */
[----:B------:R-:W-:-:S04]  /*0f40*/  FFMA R3, -R9, R10, R0 ;  /* 0x0000000a09037223 */ /* 0x000fc80000000100 */
[----:B------:R-:W-:Y:S01]  /*0f50*/  FFMA R3, R11, R3, R10 ;  /* 0x000000030b037223 */ /* 0x000fe2000000000a */
[----:B-1----:R-:W-:Y:S06]  /*0f60*/  @!P0 BRA `(.L_x_23) ;  /* 0x00000000000c8947 */ /* 0x002fec0003800000 */
[----:B------:R-:W-:Y:S01]  /*0f70*/  IMAD.MOV.U32 R3, RZ, RZ, R9 ;  /* 0x000000ffff037224 */ /* 0x000fe200078e0009 */
[----:B------:R-:W-:-:S07]  /*0f80*/  MOV R12, 0xfa0 ;  /* 0x00000fa0000c7802 */ /* 0x000fce0000000f00 */
[----:B------:R-:W-:Y:S05]  /*0f90*/  CALL.REL.NOINC `($__internal_1_$__cuda_sm3x_div_rn_noftz_f32_slowpath) ;  /* 0x0000000400607944 */ /* 0x000fea0003c00000 */
.L_x_23:
[----:B------:R-:W-:Y:S05]  /*0fa0*/  BSYNC.RECONVERGENT B0 ;  /* 0x0000000000007941 */ /* 0x000fea0003800200 */
.L_x_22:
[----:B------:R-:W0:Y:S01]  /*0fb0*/  F2F.F64.F32 R10, R3 ;  /* 0x00000003000a7310 */ /* 0x000e220000201800 */
[----:B------:R-:W-:Y:S01]  /*0fc0*/  BSSY.RECONVERGENT B0, `(.L_x_24) ;  /* 0x000000f000007945 */ /* 0x000fe20003800200 */
[----:B0-----:R-:W-:-:S06]  /*0fd0*/  DADD R10, R10, 1 ;  /* 0x3ff000000a0a7429 */ /* 0x001fcc0000000000 */
[----:B------:R-:W0:Y:S04]  /*0fe0*/  MUFU.RCP64H R13, R11 ;  /* 0x0000000b000d7308 */ /* 0x000e280000001800 */
[----:B------:R-:W-:-:S04]  /*0ff0*/  IADD3 R12, PT, PT, R11, 0x300402, RZ ;  /* 0x003004020b0c7810 */ /* 0x000fc80007ffe0ff */
[----:B------:R-:W-:Y:S02]  /*1000*/  FSETP.GEU.AND P0, PT, |R12|, 5.8789094863358348022e-39, PT ;  /* 0x004004020c00780b */ /* 0x000fe40003f0e200 */
[----:B0-----:R-:W-:-:S08]  /*1010*/  DFMA R14, -R10, R12, 1 ;  /* 0x3ff000000a0e742b */ /* 0x001fd0000000010c */
[----:B------:R-:W-:-:S08]  /*1020*/  DFMA R14, R14, R14, R14 ;  /* 0x0000000e0e0e722b */ /* 0x000fd0000000000e */
[----:B------:R-:W-:-:S08]  /*1030*/  DFMA R14, R12, R14, R12 ;  /* 0x0000000e0c0e722b */ /* 0x000fd0000000000c */
[----:B------:R-:W-:-:S08]  /*1040*/  DFMA R16, -R10, R14, 1 ;  /* 0x3ff000000a10742b */ /* 0x000fd0000000010e */
[----:B------:R-:W-:Y:S01]  /*1050*/  DFMA R14, R14, R16, R14 ;  /* 0x000000100e0e722b */ /* 0x000fe2000000000e */
[----:B------:R-:W-:Y:S10]  /*1060*/  @P0 BRA `(.L_x_25) ;  /* 0x0000000000100947 */ /* 0x000ff40003800000 */
[----:B------:R-:W-:-:S04]  /*1070*/  LOP3.LUT R0, R11, 0x7fffffff, RZ, 0xc0, !PT ;  /* 0x7fffffff0b007812 */ /* 0x000fc800078ec0ff */
[----:B------:R-:W-:Y:S02]  /*1080*/  IADD3 R14, PT, PT, R0, -0x100000, RZ ;  /* 0xfff00000000e7810 */ /* 0x000fe40007ffe0ff */
[----:B------:R-:W-:-:S07]  /*1090*/  MOV R0, 0x10b0 ;  /* 0x000010b000007802 */ /* 0x000fce0000000f00 */
[----:B------:R-:W-:Y:S05]  /*10a0*/  CALL.REL.NOINC `($__internal_0_$__cuda_sm20_dblrcp_rn_slowpath_v3) ;  /* 0x0000000000747944 */ /* 0x000fea0003c00000 */
.L_x_25:
[----:B------:R-:W-:Y:S05]  /*10b0*/  BSYNC.RECONVERGENT B0 ;  /* 0x0000000000007941 */ /* 0x000fea0003800200 */
.L_x_24:
[----:B------:R-:W0:Y:S01]  /*10c0*/  S2UR UR5, SR_CgaCtaId ;  /* 0x00000000000579c3 */ /* 0x000e220000008800 */
[----:B------:R-:W1:Y:S01]  /*10d0*/  F2F.F32.F64 R14, R14 ;  /* 0x0000000e000e7310 */ /* 0x000e620000301000 */
[----:B------:R-:W-:Y:S02]  /*10e0*/  UMOV UR4, 0x400 ;  /* 0x0000040000047882 */ /* 0x000fe40000000000 */
[----:B------:R-:W-:-:S04]  /*10f0*/  UIADD3 UR4, UPT, UPT, UR4, 0x1400, URZ ;  /* 0x0000140004047890 */ /* 0x000fc8000fffe0ff */
[----:B------:R-:W2:Y:S01]  /*1100*/  LDC.64 R10, c[0x0][0x3a8] ;  /* 0x0000ea00ff0a7b82 */ /* 0x000ea20000000a00 */
[----:B-1----:R-:W-:-:S07]  /*1110*/  FSETP.GEU.AND P0, PT, R14, RZ, PT ;  /* 0x000000ff0e00720b */ /* 0x002fce0003f0e000 */
[----:B------:R-:W1:Y:S01]  /*1120*/  LDC.64 R12, c[0x0][0x380] ;  /* 0x0000e000ff0c7b82 */ /* 0x000e620000000a00 */
[----:B0-----:R-:W-:-:S07]  /*1130*/  ULEA UR4, UR5, UR4, 0x18 ;  /* 0x0000000405047291 */ /* 0x001fce000f8ec0ff */
[----:B------:R-:W0:Y:S01]  /*1140*/  LDC.64 R16, c[0x0][0x398] ;  /* 0x0000e600ff107b82 */ /* 0x000e220000000a00 */
[----:B------:R-:W-:Y:S02]  /*1150*/  @P0 FMNMX.NAN R0, R14, 1, PT ;  /* 0x3f8000000e000809 */ /* 0x000fe40003820000 */
[----:B------:R-:W-:Y:S01]  /*1160*/  LEA R19, R2, UR4, 0x2 ;  /* 0x0000000402137c11 */ /* 0x000fe2000f8e10ff */
[----:B--2---:R-:W-:-:S04]  /*1170*/  IMAD.WIDE R10, R4, 0x4, R10 ;  /* 0x00000004040a7825 */ /* 0x004fc800078e020a */
[----:B------:R-:W2:Y:S01]  /*1180*/  LDC.64 R14, c[0x0][0x388] ;  /* 0x0000e200ff0e7b82 */ /* 0x000ea20000000a00 */
[----:B------:R-:W-:Y:S04]  /*1190*/  @!P0 STS [R19], RZ ;  /* 0x000000ff13008388 */ /* 0x000fe80000000800 */
[----:B------:R-:W-:Y:S03]  /*11a0*/  @P0 STS [R19], R0 ;  /* 0x0000000013000388 */ /* 0x000fe60000000800 */
[----:B------:R-:W3:Y:S01]  /*11b0*/  LDC.64 R2, c[0x0][0x390] ;  /* 0x0000e400ff027b82 */ /* 0x000ee20000000a00 */
[----:B-1----:R-:W-:-:S07]  /*11c0*/  IMAD.WIDE R12, R4, 0x4, R12 ;  /* 0x00000004040c7825 */ /* 0x002fce00078e020c */
[----:B------:R-:W-:Y:S01]  /*11d0*/  BAR.SYNC.DEFER_BLOCKING 0x0 ;  /* 0x0000000000007b1d */ /* 0x000fe20000010000 */
[----:B0-----:R-:W-:-:S04]  /*11e0*/  IMAD.WIDE R16, R4, 0x4, R16 ;  /* 0x0000000404107825 */ /* 0x001fc800078e0210 */
[----:B--2---:R-:W-:-:S04]  /*11f0*/  IMAD.WIDE R14, R4, 0x4, R14 ;  /* 0x00000004040e7825 */ /* 0x004fc800078e020e */
[----:B---3--:R-:W-:Y:S01]  /*1200*/  IMAD.WIDE R2, R4, 0x4, R2 ;  /* 0x0000000404027825 */ /* 0x008fe200078e0202 */
[----:B------:R-:W0:Y:S04]  /*1210*/  LDS R9, [R19] ;  /* 0x0000000013097984 */ /* 0x000e280000000800 */
[----:B0-----:R-:W-:Y:S04]  /*1220*/  STG.E desc[UR8][R10.64], R9 ;  /* 0x000000090a007986 */ /* 0x001fe8000c101908 */
[----:B------:R-:W-:Y:S04]  /*1230*/  STG.E desc[UR8][R12.64], R7 ;  /* 0x000000070c007986 */ /* 0x000fe8000c101908 */
[----:B------:R-:W-:Y:S04]  /*1240*/  STG.E desc[UR8][R14.64], R6 ;  /* 0x000000060e007986 */ /* 0x000fe8000c101908 */
[----:B------:R-:W-:Y:S04]  /*1250*/  STG.E desc[UR8][R16.64], R5 ;  /* 0x0000000510007986 */ /* 0x000fe8000c101908 */
[----:B------:R-:W-:Y:S01]  /*1260*/  STG.E desc[UR8][R2.64], R8 ;  /* 0x0000000802007986 */ /* 0x000fe2000c101908 */
[----:B------:R-:W-:Y:S05]  /*1270*/  EXIT ;  /* 0x000000000000794d */ /* 0x000fea0003800000 */
        .weak           $__internal_0_$__cuda_sm20_dblrcp_rn_slowpath_v3
        .type           $__internal_0_$__cuda_sm20_dblrcp_rn_slowpath_v3,@function
        .size           $__internal_0_$__cuda_sm20_dblrcp_rn_slowpath_v3,($__internal_1_$__cuda_sm3x_div_rn_noftz_f32_slowpath - $__internal_0_$__cuda_sm20_dblrcp_rn_slowpath_v3)
$__internal_0_$__cuda_sm20_dblrcp_rn_slowpath_v3:
[----:B------:R-:W-:Y:S01]  /*1280*/  DSETP.GTU.AND P0, PT, |R10|, +INF , PT ;  /* 0x7ff000000a00742a */ /* 0x000fe20003f0c200 */
[----:B------:R-:W-:-:S13]  /*1290*/  BSSY.RECONVERGENT B1, `(.L_x_26) ;  /* 0x0000023000017945 */ /* 0x000fda0003800200 */
[----:B------:R-:W-:Y:S05]  /*12a0*/  @P0 BRA `(.L_x_27) ;  /* 0x00000000007c0947 */ /* 0x000fea0003800000 */
[----:B------:R-:W-:-:S05]  /*12b0*/  LOP3.LUT R3, R11, 0x7fffffff, RZ, 0xc0, !PT ;  /* 0x7fffffff0b037812 */ /* 0x000fca00078ec0ff */
[----:B------:R-:W-:-:S05]  /*12c0*/  VIADD R9, R3, 0xffffffff ;  /* 0xffffffff03097836 */ /* 0x000fca0000000000 */
[----:B------:R-:W-:-:S13]  /*12d0*/  ISETP.GE.U32.AND P0, PT, R9, 0x7fefffff, PT ;  /* 0x7fefffff0900780c */ /* 0x000fda0003f06070 */
[----:B------:R-:W-:Y:S02]  /*12e0*/  @P0 LOP3.LUT R13, R11, 0x7ff00000, RZ, 0x3c, !PT ;  /* 0x7ff000000b0d0812 */ /* 0x000fe400078e3cff */
[----:B------:R-:W-:Y:S01]  /*12f0*/  @P0 MOV R12, RZ ;  /* 0x000000ff000c0202 */ /* 0x000fe20000000f00 */
[----:B------:R-:W-:Y:S06]  /*1300*/  @P0 BRA `(.L_x_28) ;  /* 0x00000000006c0947 */ /* 0x000fec0003800000 */
[----:B------:R-:W-:-:S13]  /*1310*/  ISETP.GE.U32.AND P0, PT, R3, 0x1000001, PT ;  /* 0x010000010300780c */ /* 0x000fda0003f06070 */
[----:B------:R-:W-:Y:S05]  /*1320*/  @!P0 BRA `(.L_x_29) ;  /* 0x0000000000348947 */ /* 0x000fea0003800000 */
[----:B------:R-:W-:Y:S01]  /*1330*/  IADD3 R13, PT, PT, R11, -0x3fe00000, RZ ;  /* 0xc02000000b0d7810 */ /* 0x000fe20007ffe0ff */
[----:B------:R-:W-:-:S03]  /*1340*/  IMAD.MOV.U32 R12, RZ, RZ, R10 ;  /* 0x000000ffff0c7224 */ /* 0x000fc600078e000a */
[----:B------:R-:W0:Y:S03]  /*1350*/  MUFU.RCP64H R15, R13 ;  /* 0x0000000d000f7308 */ /* 0x000e260000001800 */
[----:B0-----:R-:W-:-:S08]  /*1360*/  DFMA R16, -R12, R14, 1 ;  /* 0x3ff000000c10742b */ /* 0x001fd0000000010e */
[----:B------:R-:W-:-:S08]  /*1370*/  DFMA R16, R16, R16, R16 ;  /* 0x000000101010722b */ /* 0x000fd00000000010 */
[----:B------:R-:W-:-:S08]  /*1380*/  DFMA R16, R14, R16, R14 ;  /* 0x000000100e10722b */ /* 0x000fd0000000000e */
[----:B------:R-:W-:-:S08]  /*1390*/  DFMA R14, -R12, R16, 1 ;  /* 0x3ff000000c0e742b */ /* 0x000fd00000000110 */
[----:B------:R-:W-:-:S08]  /*13a0*/  DFMA R14, R16, R14, R16 ;  /* 0x0000000e100e722b */ /* 0x000fd00000000010 */
[----:B------:R-:W-:-:S08]  /*13b0*/  DMUL R14, R14, 2.2250738585072013831e-308 ;  /* 0x001000000e0e7828 */ /* 0x000fd00000000000 */
[----:B------:R-:W-:-:S08]  /*13c0*/  DFMA R10, -R10, R14, 1 ;  /* 0x3ff000000a0a742b */ /* 0x000fd0000000010e */
[----:B------:R-:W-:-:S08]  /*13d0*/  DFMA R10, R10, R10, R10 ;  /* 0x0000000a0a0a722b */ /* 0x000fd0000000000a */
[----:B------:R-:W-:Y:S01]  /*13e0*/  DFMA R12, R14, R10, R14 ;  /* 0x0000000a0e0c722b */ /* 0x000fe2000000000e */
[----:B------:R-:W-:Y:S10]  /*13f0*/  BRA `(.L_x_28) ;  /* 0x0000000000307947 */ /* 0x000ff40003800000 */
.L_x_29:
[----:B------:R-:W-:Y:S01]  /*1400*/  DMUL R10, R10, 8.11296384146066816958e+31 ;  /* 0x469000000a0a7828 */ /* 0x000fe20000000000 */
[----:B------:R-:W-:-:S05]  /*1410*/  MOV R12, R14 ;  /* 0x0000000e000c7202 */ /* 0x000fca0000000f00 */
[----:B------:R-:W0:Y:S02]  /*1420*/  MUFU.RCP64H R13, R11 ;  /* 0x0000000b000d7308 */ /* 0x000e240000001800 */
[----:B0-----:R-:W-:-:S08]  /*1430*/  DFMA R14, -R10, R12, 1 ;  /* 0x3ff000000a0e742b */ /* 0x001fd0000000010c */
[----:B------:R-:W-:-:S08]  /*1440*/  DFMA R14, R14, R14, R14 ;  /* 0x0000000e0e0e722b */ /* 0x000fd0000000000e */
[----:B------:R-:W-:-:S08]  /*1450*/  DFMA R14, R12, R14, R12 ;  /* 0x0000000e0c0e722b */ /* 0x000fd0000000000c */
[----:B------:R-:W-:-:S08]  /*1460*/  DFMA R12, -R10, R14, 1 ;  /* 0x3ff000000a0c742b */ /* 0x000fd0000000010e */
[----:B------:R-:W-:-:S08]  /*1470*/  DFMA R12, R14, R12, R14 ;  /* 0x0000000c0e0c722b */ /* 0x000fd0000000000e */
[----:B------:R-:W-:Y:S01]  /*1480*/  DMUL R12, R12, 8.11296384146066816958e+31 ;  /* 0x469000000c0c7828 */ /* 0x000fe20000000000 */
[----:B------:R-:W-:Y:S10]  /*1490*/  BRA `(.L_x_28) ;  /* 0x0000000000087947 */ /* 0x000ff40003800000 */
.L_x_27:
[----:B------:R-:W-:Y:S02]  /*14a0*/  LOP3.LUT R13, R11, 0x80000, RZ, 0xfc, !PT ;  /* 0x000800000b0d7812 */ /* 0x000fe400078efcff */
[----:B------:R-:W-:-:S07]  /*14b0*/  MOV R12, R10 ;  /* 0x0000000a000c7202 */ /* 0x000fce0000000f00 */
.L_x_28:
[----:B------:R-:W-:Y:S05]  /*14c0*/  BSYNC.RECONVERGENT B1 ;  /* 0x0000000000017941 */ /* 0x000fea0003800200 */
.L_x_26:
[----:B------:R-:W-:Y:S01]  /*14d0*/  MOV R10, R0 ;  /* 0x00000000000a7202 */ /* 0x000fe20000000f00 */
[----:B------:R-:W-:Y:S01]  /*14e0*/  IMAD.MOV.U32 R11, RZ, RZ, 0x0 ;  /* 0x00000000ff0b7424 */ /* 0x000fe200078e00ff */
[----:B------:R-:W-:Y:S01]  /*14f0*/  MOV R15, R13 ;  /* 0x0000000d000f7202 */ /* 0x000fe20000000f00 */
[----:B------:R-:W-:Y:S02]  /*1500*/  IMAD.MOV.U32 R14, RZ, RZ, R12 ;  /* 0x000000ffff0e7224 */ /* 0x000fe400078e000c */
[----:B------:R-:W-:Y:S05]  /*1510*/  RET.REL.NODEC R10 `(_Z11srad_cuda_1PfS_S_S_S_S_iif) ;  /* 0xffffffe80ab87950 */ /* 0x000fea0003c3ffff */
        .weak           $__internal_1_$__cuda_sm3x_div_rn_noftz_f32_slowpath
        .type           $__internal_1_$__cuda_sm3x_div_rn_noftz_f32_slowpath,@function
        .size           $__internal_1_$__cuda_sm3x_div_rn_noftz_f32_slowpath,(.L_x_43 - $__internal_1_$__cuda_sm3x_div_rn_noftz_f32_slowpath)
$__internal_1_$__cuda_sm3x_div_rn_noftz_f32_slowpath:
[----:B------:R-:W-:Y:S01]  /*1520*/  SHF.R.U32.HI R14, RZ, 0x17, R3 ;  /* 0x00000017ff0e7819 */ /* 0x000fe20000011603 */
[----:B------:R-:W-:Y:S01]  /*1530*/  BSSY.RECONVERGENT B1, `(.L_x_30) ;  /* 0x0000062000017945 */ /* 0x000fe20003800200 */
[----:B------:R-:W-:Y:S02]  /*1540*/  SHF.R.U32.HI R13, RZ, 0x17, R0 ;  /* 0x00000017ff0d7819 */ /* 0x000fe40000011600 */
[----:B------:R-:W-:Y:S02]  /*1550*/  LOP3.LUT R14, R14, 0xff, RZ, 0xc0, !PT ;  /* 0x000000ff0e0e7812 */ /* 0x000fe400078ec0ff */
[----:B------:R-:W-:Y:S02]  /*1560*/  LOP3.LUT R15, R13, 0xff, RZ, 0xc0, !PT ;  /* 0x000000ff0d0f7812 */ /* 0x000fe400078ec0ff */
[----:B------:R-:W-:Y:S02]  /*1570*/  IADD3 R17, PT, PT, R14, -0x1, RZ ;  /* 0xffffffff0e117810 */ /* 0x000fe40007ffe0ff */
[----:B------:R-:W-:-:S02]  /*1580*/  IADD3 R16, PT, PT, R15, -0x1, RZ ;  /* 0xffffffff0f107810 */ /* 0x000fc40007ffe0ff */
[----:B------:R-:W-:-:S04]  /*1590*/  ISETP.GT.U32.AND P0, PT, R17, 0xfd, PT ;  /* 0x000000fd1100780c */ /* 0x000fc80003f04070 */
[----:B------:R-:W-:-:S13]  /*15a0*/  ISETP.GT.U32.OR P0, PT, R16, 0xfd, P0 ;  /* 0x000000fd1000780c */ /* 0x000fda0000704470 */
[----:B------:R-:W-:Y:S01]  /*15b0*/  @!P0 IMAD.MOV.U32 R13, RZ, RZ, RZ ;  /* 0x000000ffff0d8224 */ /* 0x000fe200078e00ff */
[----:B------:R-:W-:Y:S06]  /*15c0*/  @!P0 BRA `(.L_x_31) ;  /* 0x00000000005c8947 */ /* 0x000fec0003800000 */
[----:B------:R-:W-:Y:S02]  /*15d0*/  FSETP.GTU.FTZ.AND P0, PT, |R0|, +INF , PT ;  /* 0x7f8000000000780b */ /* 0x000fe40003f1c200 */
[----:B------:R-:W-:-:S04]  /*15e0*/  FSETP.GTU.FTZ.AND P1, PT, |R3|, +INF , PT ;  /* 0x7f8000000300780b */ /* 0x000fc80003f3c200 */
[----:B------:R-:W-:-:S13]  /*15f0*/  PLOP3.LUT P0, PT, P0, P1, PT, 0xf8, 0x8f ;  /* 0x00000000008f781c */ /* 0x000fda0000703f70 */
[----:B------:R-:W-:Y:S05]  /*1600*/  @P0 BRA `(.L_x_32) ;  /* 0x00000004004c0947 */ /* 0x000fea0003800000 */
[----:B------:R-:W-:-:S13]  /*1610*/  LOP3.LUT P0, RZ, R3, 0x7fffffff, R0, 0xc8, !PT ;  /* 0x7fffffff03ff7812 */ /* 0x000fda000780c800 */
[----:B------:R-:W-:Y:S05]  /*1620*/  @!P0 BRA `(.L_x_33) ;  /* 0x00000004003c8947 */ /* 0x000fea0003800000 */
[C---:B------:R-:W-:Y:S02]  /*1630*/  FSETP.NEU.FTZ.AND P1, PT, |R0|.reuse, +INF , PT ;  /* 0x7f8000000000780b */ /* 0x040fe40003f3d200 */
[----:B------:R-:W-:Y:S02]  /*1640*/  FSETP.NEU.FTZ.AND P2, PT, |R3|, +INF , PT ;  /* 0x7f8000000300780b */ /* 0x000fe40003f5d200 */
[----:B------:R-:W-:-:S11]  /*1650*/  FSETP.NEU.FTZ.AND P0, PT, |R0|, +INF , PT ;  /* 0x7f8000000000780b */ /* 0x000fd60003f1d200 */
[----:B------:R-:W-:Y:S05]  /*1660*/  @!P2 BRA !P1, `(.L_x_33) ;  /* 0x00000004002ca947 */ /* 0x000fea0004800000 */
[----:B------:R-:W-:-:S04]  /*1670*/  LOP3.LUT P1, RZ, R0, 0x7fffffff, RZ, 0xc0, !PT ;  /* 0x7fffffff00ff7812 */ /* 0x000fc8000782c0ff */
[----:B------:R-:W-:-:S13]  /*1680*/  PLOP3.LUT P1, PT, P2, P1, PT, 0x2f, 0xf2 ;  /* 0x0000000000f2781c */ /* 0x000fda0001722577 */
[----:B------:R-:W-:Y:S05]  /*1690*/  @P1 BRA `(.L_x_34) ;  /* 0x0000000400181947 */ /* 0x000fea0003800000 */
[----:B------:R-:W-:-:S04]  /*16a0*/  LOP3.LUT P1, RZ, R3, 0x7fffffff, RZ, 0xc0, !PT ;  /* 0x7fffffff03ff7812 */ /* 0x000fc8000782c0ff */
[----:B------:R-:W-:-:S13]  /*16b0*/  PLOP3.LUT P0, PT, P0, P1, PT, 0x2f, 0xf2 ;  /* 0x0000000000f2781c */ /* 0x000fda0000702577 */
[----:B------:R-:W-:Y:S05]  /*16c0*/  @P0 BRA `(.L_x_35) ;  /* 0x0000000400000947 */ /* 0x000fea0003800000 */
[----:B------:R-:W-:Y:S02]  /*16d0*/  ISETP.GE.AND P0, PT, R16, RZ, PT ;  /* 0x000000ff1000720c */ /* 0x000fe40003f06270 */
[----:B------:R-:W-:-:S11]  /*16e0*/  ISETP.GE.AND P1, PT, R17, RZ, PT ;  /* 0x000000ff1100720c */ /* 0x000fd60003f26270 */
[----:B------:R-:W-:Y:S01]  /*16f0*/  @P0 MOV R13, RZ ;  /* 0x000000ff000d0202 */ /* 0x000fe20000000f00 */
[----:B------:R-:W-:Y:S01]  /*1700*/  @!P0 FFMA R0, R0, 1.84467440737095516160e+19, RZ ;  /* 0x5f80000000008823 */ /* 0x000fe200000000ff */
[----:B------:R-:W-:Y:S01]  /*1710*/  @!P0 MOV R13, 0xffffffc0 ;  /* 0xffffffc0000d8802 */ /* 0x000fe20000000f00 */
[----:B------:R-:W-:-:S04]  /*1720*/  @!P1 FFMA R3, R3, 1.84467440737095516160e+19, RZ ;  /* 0x5f80000003039823 */ /* 0x000fc800000000ff */
[----:B------:R-:W-:-:S07]  /*1730*/  @!P1 VIADD R13, R13, 0x40 ;  /* 0x000000400d0d9836 */ /* 0x000fce0000000000 */
.L_x_31:
[----:B------:R-:W-:Y:S01]  /*1740*/  LEA R16, R14, 0xc0800000, 0x17 ;  /* 0xc08000000e107811 */ /* 0x000fe200078eb8ff */
[----:B------:R-:W-:Y:S01]  /*1750*/  BSSY.RECONVERGENT B2, `(.L_x_36) ;  /* 0x0000036000027945 */ /* 0x000fe20003800200 */
[----:B------:R-:W-:Y:S02]  /*1760*/  IADD3 R15, PT, PT, R15, -0x7f, RZ ;  /* 0xffffff810f0f7810 */ /* 0x000fe40007ffe0ff */
[----:B------:R-:W-:-:S03]  /*1770*/  IADD3 R16, PT, PT, -R16, R3, RZ ;  /* 0x0000000310107210 */ /* 0x000fc60007ffe1ff */
[C---:B------:R-:W-:Y:S01]  /*1780*/  IMAD R0, R15.reuse, -0x800000, R0 ;  /* 0xff8000000f007824 */ /* 0x040fe200078e0200 */
[----:B------:R0:W1:Y:S01]  /*1790*/  MUFU.RCP R3, R16 ;  /* 0x0000001000037308 */ /* 0x0000620000001000 */
[----:B------:R-:W-:Y:S01]  /*17a0*/  FADD.FTZ R17, -R16, -RZ ;  /* 0x800000ff10117221 */ /* 0x000fe20000010100 */
[----:B0-----:R-:W-:-:S05]  /*17b0*/  IADD3 R16, PT, PT, R15, 0x7f, -R14 ;  /* 0x0000007f0f107810 */ /* 0x001fca0007ffe80e */
[----:B------:R-:W-:Y:S02]  /*17c0*/  IMAD.IADD R13, R16, 0x1, R13 ;  /* 0x00000001100d7824 */ /* 0x000fe400078e020d */
[----:B-1----:R-:W-:-:S04]  /*17d0*/  FFMA R18, R3, R17, 1 ;  /* 0x3f80000003127423 */ /* 0x002fc80000000011 */
[----:B------:R-:W-:-:S04]  /*17e0*/  FFMA R3, R3, R18, R3 ;  /* 0x0000001203037223 */ /* 0x000fc80000000003 */
[----:B------:R-:W-:-:S04]  /*17f0*/  FFMA R18, R0, R3, RZ ;  /* 0x0000000300127223 */ /* 0x000fc800000000ff */
[----:B------:R-:W-:-:S04]  /*1800*/  FFMA R19, R17, R18, R0 ;  /* 0x0000001211137223 */ /* 0x000fc80000000000 */
[----:B------:R-:W-:-:S04]  /*1810*/  FFMA R18, R3, R19, R18 ;  /* 0x0000001303127223 */ /* 0x000fc80000000012 */
[----:B------:R-:W-:-:S04]  /*1820*/  FFMA R17, R17, R18, R0 ;  /* 0x0000001211117223 */ /* 0x000fc80000000000 */
[----:B------:R-:W-:-:S05]  /*1830*/  FFMA R0, R3, R17, R18 ;  /* 0x0000001103007223 */ /* 0x000fca0000000012 */
[----:B------:R-:W-:-:S04]  /*1840*/  SHF.R.U32.HI R14, RZ, 0x17, R0 ;  /* 0x00000017ff0e7819 */ /* 0x000fc80000011600 */
[----:B------:R-:W-:-:S04]  /*1850*/  LOP3.LUT R14, R14, 0xff, RZ, 0xc0, !PT ;  /* 0x000000ff0e0e7812 */ /* 0x000fc800078ec0ff */
[----:B------:R-:W-:-:S04]  /*1860*/  IADD3 R19, PT, PT, R14, R13, RZ ;  /* 0x0000000d0e137210 */ /* 0x000fc80007ffe0ff */
[----:B------:R-:W-:-:S04]  /*1870*/  IADD3 R14, PT, PT, R19, -0x1, RZ ;  /* 0xffffffff130e7810 */ /* 0x000fc80007ffe0ff */
[----:B------:R-:W-:-:S13]  /*1880*/  ISETP.GE.U32.AND P0, PT, R14, 0xfe, PT ;  /* 0x000000fe0e00780c */ /* 0x000fda0003f06070 */
[----:B------:R-:W-:Y:S05]  /*1890*/  @!P0 BRA `(.L_x_37) ;  /* 0x0000000000808947 */ /* 0x000fea0003800000 */
[----:B------:R-:W-:-:S13]  /*18a0*/  ISETP.GT.AND P0, PT, R19, 0xfe, PT ;  /* 0x000000fe1300780c */ /* 0x000fda0003f04270 */
[----:B------:R-:W-:Y:S05]  /*18b0*/  @P0 BRA `(.L_x_38) ;  /* 0x00000000006c0947 */ /* 0x000fea0003800000 */
[----:B------:R-:W-:-:S13]  /*18c0*/  ISETP.GE.AND P0, PT, R19, 0x1, PT ;  /* 0x000000011300780c */ /* 0x000fda0003f06270 */
[----:B------:R-:W-:Y:S05]  /*18d0*/  @P0 BRA `(.L_x_39) ;  /* 0x0000000000740947 */ /* 0x000fea0003800000 */
[----:B------:R-:W-:Y:S02]  /*18e0*/  ISETP.GE.AND P0, PT, R19, -0x18, PT ;  /* 0xffffffe81300780c */ /* 0x000fe40003f06270 */
[----:B------:R-:W-:-:S11]  /*18f0*/  LOP3.LUT R0, R0, 0x80000000, RZ, 0xc0, !PT ;  /* 0x8000000000007812 */ /* 0x000fd600078ec0ff */
[----:B------:R-:W-:Y:S05]  /*1900*/  @!P0 BRA `(.L_x_39) ;  /* 0x0000000000688947 */ /* 0x000fea0003800000 */
[-CC-:B------:R-:W-:Y:S01]  /*1910*/  FFMA.RZ R13, R3, R17.reuse, R18.reuse ;  /* 0x00000011030d7223 */ /* 0x180fe2000000c012 */
[----:B------:R-:W-:Y:S02]  /*1920*/  VIADD R16, R19, 0x20 ;  /* 0x0000002013107836 */ /* 0x000fe40000000000 */
[-CC-:B------:R-:W-:Y:S01]  /*1930*/  FFMA.RM R14, R3, R17.reuse, R18.reuse ;  /* 0x00000011030e7223 */ /* 0x180fe20000004012 */
[----:B------:R-:W-:Y:S02]  /*1940*/  ISETP.NE.AND P2, PT, R19, RZ, PT ;  /* 0x000000ff1300720c */ /* 0x000fe40003f45270 */
[----:B------:R-:W-:Y:S01]  /*1950*/  LOP3.LUT R15, R13, 0x7fffff, RZ, 0xc0, !PT ;  /* 0x007fffff0d0f7812 */ /* 0x000fe200078ec0ff */
[----:B------:R-:W-:Y:S01]  /*1960*/  FFMA.RP R13, R3, R17, R18 ;  /* 0x00000011030d7223 */ /* 0x000fe20000008012 */
[----:B------:R-:W-:Y:S02]  /*1970*/  ISETP.NE.AND P1, PT, R19, RZ, PT ;  /* 0x000000ff1300720c */ /* 0x000fe40003f25270 */
[----:B------:R-:W-:-:S02]  /*1980*/  LOP3.LUT R15, R15, 0x800000, RZ, 0xfc, !PT ;  /* 0x008000000f0f7812 */ /* 0x000fc400078efcff */
[----:B------:R-:W-:Y:S02]  /*1990*/  IADD3 R3, PT, PT, -R19, RZ, RZ ;  /* 0x000000ff13037210 */ /* 0x000fe40007ffe1ff */
[----:B------:R-:W-:Y:S02]  /*19a0*/  SHF.L.U32 R16, R15, R16, RZ ;  /* 0x000000100f107219 */ /* 0x000fe400000006ff */
[----:B------:R-:W-:Y:S02]  /*19b0*/  FSETP.NEU.FTZ.AND P0, PT, R13, R14, PT ;  /* 0x0000000e0d00720b */ /* 0x000fe40003f1d000 */
[----:B------:R-:W-:Y:S02]  /*19c0*/  SEL R14, R3, RZ, P2 ;  /* 0x000000ff030e7207 */ /* 0x000fe40001000000 */
[----:B------:R-:W-:Y:S02]  /*19d0*/  ISETP.NE.AND P1, PT, R16, RZ, P1 ;  /* 0x000000ff1000720c */ /* 0x000fe40000f25270 */
[----:B------:R-:W-:-:S02]  /*19e0*/  SHF.R.U32.HI R14, RZ, R14, R15 ;  /* 0x0000000eff0e7219 */ /* 0x000fc4000001160f */
[----:B------:R-:W-:Y:S02]  /*19f0*/  PLOP3.LUT P0, PT, P0, P1, PT, 0xf8, 0x8f ;  /* 0x00000000008f781c */ /* 0x000fe40000703f70 */
[----:B------:R-:W-:Y:S02]  /*1a00*/  SHF.R.U32.HI R16, RZ, 0x1, R14 ;  /* 0x00000001ff107819 */ /* 0x000fe4000001160e */
[----:B------:R-:W-:-:S04]  /*1a10*/  SEL R3, RZ, 0x1, !P0 ;  /* 0x00000001ff037807 */ /* 0x000fc80004000000 */
[----:B------:R-:W-:-:S04]  /*1a20*/  LOP3.LUT R3, R3, 0x1, R16, 0xf8, !PT ;  /* 0x0000000103037812 */ /* 0x000fc800078ef810 */
[----:B------:R-:W-:-:S04]  /*1a30*/  LOP3.LUT R3, R3, R14, RZ, 0xc0, !PT ;  /* 0x0000000e03037212 */ /* 0x000fc800078ec0ff */
[----:B------:R-:W-:-:S04]  /*1a40*/  IADD3 R3, PT, PT, R16, R3, RZ ;  /* 0x0000000310037210 */ /* 0x000fc80007ffe0ff */
[----:B------:R-:W-:Y:S01]  /*1a50*/  LOP3.LUT R0, R3, R0, RZ, 0xfc, !PT ;  /* 0x0000000003007212 */ /* 0x000fe200078efcff */
[----:B------:R-:W-:Y:S06]  /*1a60*/  BRA `(.L_x_39) ;  /* 0x0000000000107947 */ /* 0x000fec0003800000 */
.L_x_38:
[----:B------:R-:W-:-:S04]  /*1a70*/  LOP3.LUT R0, R0, 0x80000000, RZ, 0xc0, !PT ;  /* 0x8000000000007812 */ /* 0x000fc800078ec0ff */
[----:B------:R-:W-:Y:S01]  /*1a80*/  LOP3.LUT R0, R0, 0x7f800000, RZ, 0xfc, !PT ;  /* 0x7f80000000007812 */ /* 0x000fe200078efcff */
[----:B------:R-:W-:Y:S06]  /*1a90*/  BRA `(.L_x_39) ;  /* 0x0000000000047947 */ /* 0x000fec0003800000 */
.L_x_37:
[----:B------:R-:W-:-:S07]  /*1aa0*/  IMAD R0, R13, 0x800000, R0 ;  /* 0x008000000d007824 */ /* 0x000fce00078e0200 */
.L_x_39:
[----:B------:R-:W-:Y:S05]  /*1ab0*/  BSYNC.RECONVERGENT B2 ;  /* 0x0000000000027941 */ /* 0x000fea0003800200 */
.L_x_36:
[----:B------:R-:W-:Y:S05]  /*1ac0*/  BRA `(.L_x_40) ;  /* 0x0000000000207947 */ /* 0x000fea0003800000 */
.L_x_35:
[----:B------:R-:W-:-:S04]  /*1ad0*/  LOP3.LUT R0, R3, 0x80000000, R0, 0x48, !PT ;  /* 0x8000000003007812 */ /* 0x000fc800078e4800 */
[----:B------:R-:W-:Y:S01]  /*1ae0*/  LOP3.LUT R0, R0, 0x7f800000, RZ, 0xfc, !PT ;  /* 0x7f80000000007812 */ /* 0x000fe200078efcff */
[----:B------:R-:W-:Y:S06]  /*1af0*/  BRA `(.L_x_40) ;  /* 0x0000000000147947 */ /* 0x000fec0003800000 */
.L_x_34:
[----:B------:R-:W-:Y:S01]  /*1b00*/  LOP3.LUT R0, R3, 0x80000000, R0, 0x48, !PT ;  /* 0x8000000003007812 */ /* 0x000fe200078e4800 */
[----:B------:R-:W-:Y:S06]  /*1b10*/  BRA `(.L_x_40) ;  /* 0x00000000000c7947 */ /* 0x000fec0003800000 */
.L_x_33:
[----:B------:R-:W0:Y:S01]  /*1b20*/  MUFU.RSQ R0, -QNAN ;  /* 0xffc0000000007908 */ /* 0x000e220000001400 */
[----:B------:R-:W-:Y:S05]  /*1b30*/  BRA `(.L_x_40) ;  /* 0x0000000000047947 */ /* 0x000fea0003800000 */
.L_x_32:
[----:B------:R-:W-:-:S07]  /*1b40*/  FADD.FTZ R0, R0, R3 ;  /* 0x0000000300007221 */ /* 0x000fce0000010000 */
.L_x_40:
[----:B------:R-:W-:Y:S05]  /*1b50*/  BSYNC.RECONVERGENT B1 ;  /* 0x0000000000017941 */ /* 0x000fea0003800200 */
.L_x_30:
[----:B------:R-:W-:Y:S01]  /*1b60*/  HFMA2 R13, -RZ, RZ, 0, 0 ;  /* 0x00000000ff0d7431 */ /* 0x000fe200000001ff */
[----:B0-----:R-:W-:-:S03]  /*1b70*/  MOV R3, R0 ;  /* 0x0000000000037202 */ /* 0x001fc60000000f00 */
[----:B------:R-:W-:Y:S05]  /*1b80*/  RET.REL.NODEC R12 `(_Z11srad_cuda_1PfS_S_S_S_S_iif) ;  /* 0xffffffe40c1c7950 */ /* 0x000fea0003c3ffff */
.L_x_41:
        /* <DEDUP_REMOVED lines=15> */
.L_x_43:


//--------------------- .nv.shared._Z11srad_cuda_2PfS_S_S_S_S_iiff --------------------------
	.section	.nv.shared._Z11srad_cuda_2PfS_S_S_S_S_iiff,"aw",@nobits
	.sectionflags	@""
	.align	4
.nv.shared._Z11srad_cuda_2PfS_S_S_S_S_iiff:
	.zero		6144


//--------------------- .nv.shared.reserved.0     --------------------------
	.section	.nv.shared.reserved.0,"aw",@nobits
	.weak		__nv_reservedSMEM_offset_0_alias
	.size		__nv_reservedSMEM_offset_0_alias, 0, 64
	.other		__nv_reservedSMEM_offset_0_alias,@"STO_CUDA_RESERVED_SHARED STV_DEFAULT"
__nv_reservedSMEM_offset_0_alias:
	.zero		0
	.zero		64


//--------------------- .nv.shared._Z11srad_cuda_1PfS_S_S_S_S_iif --------------------------
	.section	.nv.shared._Z11srad_cuda_1PfS_S_S_S_S_iif,"aw",@nobits
	.sectionflags	@""
	.align	4
.nv.shared._Z11srad_cuda_1PfS_S_S_S_S_iif:
	.zero		7168


//--------------------- .nv.constant0._Z11srad_cuda_2PfS_S_S_S_S_iiff --------------------------
	.section	.nv.constant0._Z11srad_cuda_2PfS_S_S_S_S_iiff,"a",@progbits
	.sectionflags	@""
	.align	4
.nv.constant0._Z11srad_cuda_2PfS_S_S_S_S_iiff:
	.zero		960


//--------------------- .nv.constant0._Z11srad_cuda_1PfS_S_S_S_S_iif --------------------------
	.section	.nv.constant0._Z11srad_cuda_1PfS_S_S_S_S_iif,"a",@progbits
	.sectionflags	@""
	.align	4
.nv.constant0._Z11srad_cuda_1PfS_S_S_S_S_iif:
	.zero		956


//--------------------- SYMBOLS --------------------------

	.type		.nv.reservedSmem.offset0,@object
	.size		.nv.reservedSmem.offset0,0x4
	.type		.nv.reservedSmem.cap,@object
	.size		.nv.reservedSmem.cap,0x4
